	.target	sm_100a

	.elftype	@"ET_EXEC"


//--------------------- .note.nv.tkinfo           --------------------------
	.section	.note.nv.tkinfo,"",@"SHT_NOTE"
	.sectionflags	@"SHF_NOTE_NV_TKINFO"
	.tkinfo
        /*0018*/ 	.word	0x00000002
        /*0030*/ 	.string	""
        /*0030*/ 	.string	"ptxas"
        /*0030*/ 	.string	"Cuda compilation tools, release 13.0, V13.0.88"
        /*0030*/ 	.string	"Build cuda_13.0.r13.0/compiler.36424714_0"
        /*0030*/ 	.string	"-arch sm_100a -m 64 "



//--------------------- .note.nv.cuinfo           --------------------------
	.section	.note.nv.cuinfo,"",@"SHT_NOTE"
	.sectionflags	@"SHF_NOTE_NV_CUINFO"
        /*0018*/ 	.short	0x0002
        /*001a*/ 	.short	0x0064
        /*001c*/ 	.short	0x0082
	.zero		2


//--------------------- .nv.info                  --------------------------
	.section	.nv.info,"",@"SHT_CUDA_INFO"
	.align	4


	//----- nvinfo : EIATTR_REGCOUNT
	.align		4
        /*0000*/ 	.byte	0x04, 0x2f
        /*0002*/ 	.short	(.L_19 - .L_18)
	.align		4
.L_18:
        /*0004*/ 	.word	index@(_ZN7cutlass13device_kernelINS_4gemm6kernel13GemmUniversalIN4cute5tupleIJiiiiEEENS1_10collective13CollectiveMmaINS1_35MainloopSm100TmaUmmaWarpSpecializedILi5ELi2ELi4ENS5_IJNS4_1CILi1EEENSA_ILi2EEESB_EEEEENS5_IJNSA_ILi128EEESF_NSA_ILi64EEEEEENS_10bfloat16_tENS5_IJlSB_lEEESI_SJ_NS4_8TiledMMAINS4_8MMA_AtomIJNS4_20SM100_MMA_F16BF16_SSISI_SI_fLi128ELi128ELNS4_4UMMA5MajorE0ELSO_0ELNSN_7ScaleInE0ELSP_0EEEEEENS4_6LayoutINS5_IJSB_SB_SB_EEENS5_IJNSA_ILi0EEESU_SU_EEEEENS5_IJNS4_10UnderscoreESX_SX_EEEEENS4_23SM90_TMA_LOAD_MULTICASTENS4_14ComposedLayoutINS4_7SwizzleILi3ELi4ELi3EEENS4_18smem_ptr_flag_bitsILi16EEENSS_INS5_IJNSA_ILi8EEESG_EEENS5_IJSG_SB_EEEEEEEvNS4_8identityENS4_13SM90_TMA_LOADES1A_vS1B_EENS_8epilogue10collective18CollectiveEpilogueINS1E_23Sm100TmaWarpSpecializedILi4ELi2ELi32ELb1ELb0EEEJSH_NS5_IJNSS_ISF_SB_EENSS_INSA_ILi32EEESB_EEEEESI_SJ_SI_SJ_NS1E_6fusion15FusionCallbacksIS1I_NS1N_17LinearCombinationISI_fSI_fLNS_15FloatRoundStyleE2EEESH_S1M_JEEENS4_5SM1004TMEM4LOAD26SM100_TMEM_LOAD_32dp32b32xES1C_NS11_INS12_ILi2ELi4ELi3EEES15_NSS_INS5_IJS16_S1K_EEENS5_IJS1K_SB_EEEEEEENS4_39AutoVectorizingCopyWithAssumedAlignmentILi128EEENS4_14SM90_TMA_STOREES21_S23_S23_EEEvvEEEEvNT_6ParamsE)
        /*0008*/ 	.word	0x00000076


	//----- nvinfo : EIATTR_FRAME_SIZE
	.align		4
.L_19:
        /*000c*/ 	.byte	0x04, 0x11
        /*000e*/ 	.short	(.L_21 - .L_20)
	.align		4
.L_20:
        /*0010*/ 	.word	index@($__internal_2_$__cuda_sm10x_tcgen05_guardrail_trap_unallocated_columns_being_dealloced)
        /*0014*/ 	.word	0x00000000


	//----- nvinfo : EIATTR_FRAME_SIZE
	.align		4
.L_21:
        /*0018*/ 	.byte	0x04, 0x11
        /*001a*/ 	.short	(.L_23 - .L_22)
	.align		4
.L_22:
        /*001c*/ 	.word	index@($__internal_1_$__cuda_sm10x_tcgen05_guardrail_trap_phase_invalid_during_alloc)
        /*0020*/ 	.word	0x00000000


	//----- nvinfo : EIATTR_FRAME_SIZE
	.align		4
.L_23:
        /*0024*/ 	.byte	0x04, 0x11
        /*0026*/ 	.short	(.L_25 - .L_24)
	.align		4
.L_24:
        /*0028*/ 	.word	index@($__internal_0_$__cuda_sm10x_tcgen05_guardrail_trap_col_being_dealloced_not_returned_by_alloc)
        /*002c*/ 	.word	0x00000000


	//----- nvinfo : EIATTR_FRAME_SIZE
	.align		4
.L_25:
        /*0030*/ 	.byte	0x04, 0x11
        /*0032*/ 	.short	(.L_27 - .L_26)
	.align		4
.L_26:
        /*0034*/ 	.word	index@(_ZN7cutlass13device_kernelINS_4gemm6kernel13GemmUniversalIN4cute5tupleIJiiiiEEENS1_10collective13CollectiveMmaINS1_35MainloopSm100TmaUmmaWarpSpecializedILi5ELi2ELi4ENS5_IJNS4_1CILi1EEENSA_ILi2EEESB_EEEEENS5_IJNSA_ILi128EEESF_NSA_ILi64EEEEEENS_10bfloat16_tENS5_IJlSB_lEEESI_SJ_NS4_8TiledMMAINS4_8MMA_AtomIJNS4_20SM100_MMA_F16BF16_SSISI_SI_fLi128ELi128ELNS4_4UMMA5MajorE0ELSO_0ELNSN_7ScaleInE0ELSP_0EEEEEENS4_6LayoutINS5_IJSB_SB_SB_EEENS5_IJNSA_ILi0EEESU_SU_EEEEENS5_IJNS4_10UnderscoreESX_SX_EEEEENS4_23SM90_TMA_LOAD_MULTICASTENS4_14ComposedLayoutINS4_7SwizzleILi3ELi4ELi3EEENS4_18smem_ptr_flag_bitsILi16EEENSS_INS5_IJNSA_ILi8EEESG_EEENS5_IJSG_SB_EEEEEEEvNS4_8identityENS4_13SM90_TMA_LOADES1A_vS1B_EENS_8epilogue10collective18CollectiveEpilogueINS1E_23Sm100TmaWarpSpecializedILi4ELi2ELi32ELb1ELb0EEEJSH_NS5_IJNSS_ISF_SB_EENSS_INSA_ILi32EEESB_EEEEESI_SJ_SI_SJ_NS1E_6fusion15FusionCallbacksIS1I_NS1N_17LinearCombinationISI_fSI_fLNS_15FloatRoundStyleE2EEESH_S1M_JEEENS4_5SM1004TMEM4LOAD26SM100_TMEM_LOAD_32dp32b32xES1C_NS11_INS12_ILi2ELi4ELi3EEES15_NSS_INS5_IJS16_S1K_EEENS5_IJS1K_SB_EEEEEEENS4_39AutoVectorizingCopyWithAssumedAlignmentILi128EEENS4_14SM90_TMA_STOREES21_S23_S23_EEEvvEEEEvNT_6ParamsE)
        /*0038*/ 	.word	0x00000000


	//----- nvinfo : EIATTR_MIN_STACK_SIZE
	.align		4
.L_27:
        /*003c*/ 	.byte	0x04, 0x12
        /*003e*/ 	.short	(.L_29 - .L_28)
	.align		4
.L_28:
        /*0040*/ 	.word	index@(_ZN7cutlass13device_kernelINS_4gemm6kernel13GemmUniversalIN4cute5tupleIJiiiiEEENS1_10collective13CollectiveMmaINS1_35MainloopSm100TmaUmmaWarpSpecializedILi5ELi2ELi4ENS5_IJNS4_1CILi1EEENSA_ILi2EEESB_EEEEENS5_IJNSA_ILi128EEESF_NSA_ILi64EEEEEENS_10bfloat16_tENS5_IJlSB_lEEESI_SJ_NS4_8TiledMMAINS4_8MMA_AtomIJNS4_20SM100_MMA_F16BF16_SSISI_SI_fLi128ELi128ELNS4_4UMMA5MajorE0ELSO_0ELNSN_7ScaleInE0ELSP_0EEEEEENS4_6LayoutINS5_IJSB_SB_SB_EEENS5_IJNSA_ILi0EEESU_SU_EEEEENS5_IJNS4_10UnderscoreESX_SX_EEEEENS4_23SM90_TMA_LOAD_MULTICASTENS4_14ComposedLayoutINS4_7SwizzleILi3ELi4ELi3EEENS4_18smem_ptr_flag_bitsILi16EEENSS_INS5_IJNSA_ILi8EEESG_EEENS5_IJSG_SB_EEEEEEEvNS4_8identityENS4_13SM90_TMA_LOADES1A_vS1B_EENS_8epilogue10collective18CollectiveEpilogueINS1E_23Sm100TmaWarpSpecializedILi4ELi2ELi32ELb1ELb0EEEJSH_NS5_IJNSS_ISF_SB_EENSS_INSA_ILi32EEESB_EEEEESI_SJ_SI_SJ_NS1E_6fusion15FusionCallbacksIS1I_NS1N_17LinearCombinationISI_fSI_fLNS_15FloatRoundStyleE2EEESH_S1M_JEEENS4_5SM1004TMEM4LOAD26SM100_TMEM_LOAD_32dp32b32xES1C_NS11_INS12_ILi2ELi4ELi3EEES15_NSS_INS5_IJS16_S1K_EEENS5_IJS1K_SB_EEEEEEENS4_39AutoVectorizingCopyWithAssumedAlignmentILi128EEENS4_14SM90_TMA_STOREES21_S23_S23_EEEvvEEEEvNT_6ParamsE)
        /*0044*/ 	.word	0x00000000
.L_29:


//--------------------- .nv.compat                --------------------------
	.section	.nv.compat,"",@"SHT_CUDA_COMPAT_INFO"
	.align	4
        /*0000*/ 	.byte	0x02, 0x09, 0x01, 0x00, 0x02, 0x02, 0x02, 0x00, 0x02, 0x05, 0x05, 0x00, 0x03, 0x07, 0x01, 0x01
        /*0010*/ 	.byte	0x02, 0x03, 0x01, 0x00, 0x02, 0x06, 0x01, 0x00, 0x04, 0x0b, 0x08, 0x00, 0x09, 0x00, 0x00, 0x00
        /*0020*/ 	.byte	0x00, 0x00, 0x00, 0x00


//--------------------- .nv.info._ZN7cutlass13device_kernelINS_4gemm6kernel13GemmUniversalIN4cute5tupleIJiiiiEEENS1_10collective13CollectiveMmaINS1_35MainloopSm100TmaUmmaWarpSpecializedILi5ELi2ELi4ENS5_IJNS4_1CILi1EEENSA_ILi2EEESB_EEEEENS5_IJNSA_ILi128EEESF_NSA_ILi64EEEEEENS_10bfloat16_tENS5_IJlSB_lEEESI_SJ_NS4_8TiledMMAINS4_8MMA_AtomIJNS4_20SM100_MMA_F16BF16_SSISI_SI_fLi128ELi128ELNS4_4UMMA5MajorE0ELSO_0ELNSN_7ScaleInE0ELSP_0EEEEEENS4_6LayoutINS5_IJSB_SB_SB_EEENS5_IJNSA_ILi0EEESU_SU_EEEEENS5_IJNS4_10UnderscoreESX_SX_EEEEENS4_23SM90_TMA_LOAD_MULTICASTENS4_14ComposedLayoutINS4_7SwizzleILi3ELi4ELi3EEENS4_18smem_ptr_flag_bitsILi16EEENSS_INS5_IJNSA_ILi8EEESG_EEENS5_IJSG_SB_EEEEEEEvNS4_8identityENS4_13SM90_TMA_LOADES1A_vS1B_EENS_8epilogue10collective18CollectiveEpilogueINS1E_23Sm100TmaWarpSpecializedILi4ELi2ELi32ELb1ELb0EEEJSH_NS5_IJNSS_ISF_SB_EENSS_INSA_ILi32EEESB_EEEEESI_SJ_SI_SJ_NS1E_6fusion15FusionCallbacksIS1I_NS1N_17LinearCombinationISI_fSI_fLNS_15FloatRoundStyleE2EEESH_S1M_JEEENS4_5SM1004TMEM4LOAD26SM100_TMEM_LOAD_32dp32b32xES1C_NS11_INS12_ILi2ELi4ELi3EEES15_NSS_INS5_IJS16_S1K_EEENS5_IJS1K_SB_EEEEEEENS4_39AutoVectorizingCopyWithAssumedAlignmentILi128EEENS4_14SM90_TMA_STOREES21_S23_S23_EEEvvEEEEvNT_6ParamsE --------------------------
	.section	.nv.info._ZN7cutlass13device_kernelINS_4gemm6kernel13GemmUniversalIN4cute5tupleIJiiiiEEENS1_10collective13CollectiveMmaINS1_35MainloopSm100TmaUmmaWarpSpecializedILi5ELi2ELi4ENS5_IJNS4_1CILi1EEENSA_ILi2EEESB_EEEEENS5_IJNSA_ILi128EEESF_NSA_ILi64EEEEEENS_10bfloat16_tENS5_IJlSB_lEEESI_SJ_NS4_8TiledMMAINS4_8MMA_AtomIJNS4_20SM100_MMA_F16BF16_SSISI_SI_fLi128ELi128ELNS4_4UMMA5MajorE0ELSO_0ELNSN_7ScaleInE0ELSP_0EEEEEENS4_6LayoutINS5_IJSB_SB_SB_EEENS5_IJNSA_ILi0EEESU_SU_EEEEENS5_IJNS4_10UnderscoreESX_SX_EEEEENS4_23SM90_TMA_LOAD_MULTICASTENS4_14ComposedLayoutINS4_7SwizzleILi3ELi4ELi3EEENS4_18smem_ptr_flag_bitsILi16EEENSS_INS5_IJNSA_ILi8EEESG_EEENS5_IJSG_SB_EEEEEEEvNS4_8identityENS4_13SM90_TMA_LOADES1A_vS1B_EENS_8epilogue10collective18CollectiveEpilogueINS1E_23Sm100TmaWarpSpecializedILi4ELi2ELi32ELb1ELb0EEEJSH_NS5_IJNSS_ISF_SB_EENSS_INSA_ILi32EEESB_EEEEESI_SJ_SI_SJ_NS1E_6fusion15FusionCallbacksIS1I_NS1N_17LinearCombinationISI_fSI_fLNS_15FloatRoundStyleE2EEESH_S1M_JEEENS4_5SM1004TMEM4LOAD26SM100_TMEM_LOAD_32dp32b32xES1C_NS11_INS12_ILi2ELi4ELi3EEES15_NSS_INS5_IJS16_S1K_EEENS5_IJS1K_SB_EEEEEEENS4_39AutoVectorizingCopyWithAssumedAlignmentILi128EEENS4_14SM90_TMA_STOREES21_S23_S23_EEEvvEEEEvNT_6ParamsE,"",@"SHT_CUDA_INFO"
	.sectionflags	@""
	.align	4


	//----- nvinfo : EIATTR_CUDA_API_VERSION
	.align		4
        /*0000*/ 	.byte	0x04, 0x37
        /*0002*/ 	.short	(.L_31 - .L_30)
.L_30:
        /*0004*/ 	.word	0x00000082


	//----- nvinfo : EIATTR_KPARAM_INFO
	.align		4
.L_31:
        /*0008*/ 	.byte	0x04, 0x17
        /*000a*/ 	.short	(.L_33 - .L_32)
.L_32:
        /*000c*/ 	.word	0x00000000
        /*0010*/ 	.short	0x0000
        /*0012*/ 	.short	0x0000
        /*0014*/ 	.byte	0x00, 0xf0, 0x01, 0x20


	//----- nvinfo : EIATTR_AT_ENTRY_FRAGMENTS
	.align		4
.L_33:
        /*0018*/ 	.byte	0x04, 0x4f
        /*001a*/ 	.short	(.L_35 - .L_34)


	//   ....[0]....
.L_34:
        /*001c*/ 	.word	0x00000006


	//----- nvinfo : EIATTR_RESERVED_SMEM_USED
	.align		4
.L_35:
        /*0020*/ 	.byte	0x01, 0x41
	.zero		2


	//----- nvinfo : EIATTR_SPARSE_MMA_MASK
	.align		4
        /*0024*/ 	.byte	0x03, 0x50
        /*0026*/ 	.short	0x0000


	//----- nvinfo : EIATTR_TCGEN05_1CTA_USED
	.align		4
        /*0028*/ 	.byte	0x01, 0x51
	.zero		2


	//----- nvinfo : EIATTR_MAXREG_COUNT
	.align		4
        /*002c*/ 	.byte	0x03, 0x1b
        /*002e*/ 	.short	0x00ff


	//----- nvinfo : EIATTR_NUM_BARRIERS
	.align		4
        /*0030*/ 	.byte	0x02, 0x4c
        /*0032*/ 	.byte	0x07
	.zero		1


	//----- nvinfo : EIATTR_EXTERNS
	.align		4
        /*0034*/ 	.byte	0x04, 0x0f
        /*0036*/ 	.short	(.L_37 - .L_36)


	//   ....[0]....
	.align		4
.L_36:
        /*0038*/ 	.word	index@(__assertfail)


	//----- nvinfo : EIATTR_MERCURY_ISA_VERSION
	.align		4
.L_37:
        /*003c*/ 	.byte	0x03, 0x5f
        /*003e*/ 	.short	0x0101


	//----- nvinfo : EIATTR_INT_WARP_WIDE_INSTR_OFFSETS
	.align		4
        /*0040*/ 	.byte	0x04, 0x31
        /*0042*/ 	.short	(.L_39 - .L_38)


	//   ....[0]....
.L_38:
        /*0044*/ 	.word	0x00003d20


	//   ....[1]....
        /*0048*/ 	.word	0x00003d40


	//   ....[2]....
        /*004c*/ 	.word	0x00003d70


	//   ....[3]....
        /*0050*/ 	.word	0x000048b0


	//   ....[4]....
        /*0054*/ 	.word	0x00004920


	//   ....[5]....
        /*0058*/ 	.word	0x00004a00


	//   ....[6]....
        /*005c*/ 	.word	0x00004a80


	//   ....[7]....
        /*0060*/ 	.word	0x00004b80


	//   ....[8]....
        /*0064*/ 	.word	0x00004c00


	//   ....[9]....
        /*0068*/ 	.word	0x00004cf0


	//   ....[10]....
        /*006c*/ 	.word	0x00004da0


	//----- nvinfo : EIATTR_COOP_GROUP_MASK_REGIDS
	.align		4
.L_39:
        /*0070*/ 	.byte	0x04, 0x29
        /*0072*/ 	.short	(.L_41 - .L_40)


	//   ....[0]....
.L_40:
        /*0074*/ 	.word	0xffffffff


	//   ....[1]....
        /*0078*/ 	.word	0xffffffff


	//   ....[2]....
        /*007c*/ 	.word	0xffffffff


	//   ....[3]....
        /*0080*/ 	.word	0xffffffff


	//   ....[4]....
        /*0084*/ 	.word	0xffffffff


	//   ....[5]....
        /*0088*/ 	.word	0xffffffff


	//   ....[6]....
        /*008c*/ 	.word	0xffffffff


	//   ....[7]....
        /*0090*/ 	.word	0xffffffff


	//   ....[8]....
        /*0094*/ 	.word	0xffffffff


	//   ....[9]....
        /*0098*/ 	.word	0xffffffff


	//   ....[10]....
        /*009c*/ 	.word	0xffffffff


	//   ....[11]....
        /*00a0*/ 	.word	0xffffffff


	//   ....[12]....
        /*00a4*/ 	.word	0xffffffff


	//   ....[13]....
        /*00a8*/ 	.word	0xffffffff


	//----- nvinfo : EIATTR_COOP_GROUP_INSTR_OFFSETS
	.align		4
.L_41:
        /*00ac*/ 	.byte	0x04, 0x28
        /*00ae*/ 	.short	(.L_43 - .L_42)


	//   ....[0]....
.L_42:
        /*00b0*/ 	.word	0x00000080


	//   ....[1]....
        /*00b4*/ 	.word	0x000004f0


	//   ....[2]....
        /*00b8*/ 	.word	0x000006c0


	//   ....[3]....
        /*00bc*/ 	.word	0x00000860


	//   ....[4]....
        /*00c0*/ 	.word	0x00000960


	//   ....[5]....
        /*00c4*/ 	.word	0x00000ad0


	//   ....[6]....
        /*00c8*/ 	.word	0x00000c70


	//   ....[7]....
        /*00cc*/ 	.word	0x00000e20


	//   ....[8]....
        /*00d0*/ 	.word	0x00002030


	//   ....[9]....
        /*00d4*/ 	.word	0x00002f70


	//   ....[10]....
        /*00d8*/ 	.word	0x00003180


	//   ....[11]....
        /*00dc*/ 	.word	0x000031b0


	//   ....[12]....
        /*00e0*/ 	.word	0x00003c00


	//   ....[13]....
        /*00e4*/ 	.word	0x00003e30


	//----- nvinfo : EIATTR_VRC_CTA_INIT_COUNT
	.align		4
.L_43:
        /*00e8*/ 	.byte	0x02, 0x4a
        /*00ea*/ 	.byte	0x80
	.zero		1


	//----- nvinfo : EIATTR_SYSCALL_OFFSETS
	.align		4
        /*00ec*/ 	.byte	0x04, 0x46
        /*00ee*/ 	.short	(.L_45 - .L_44)


	//   ....[0]....
.L_44:
        /*00f0*/ 	.word	0x000059f0


	//   ....[1]....
        /*00f4*/ 	.word	0x00005ae0


	//   ....[2]....
        /*00f8*/ 	.word	0x000062b0


	//   ....[3]....
        /*00fc*/ 	.word	0x00006f30


	//   ....[4]....
        /*0100*/ 	.word	0x00007b90


	//   ....[5]....
        /*0104*/ 	.word	0x000087f0


	//----- nvinfo : EIATTR_MBARRIER_INSTR_OFFSETS
	.align		4
.L_45:
        /*0108*/ 	.byte	0x04, 0x39
        /*010a*/ 	.short	(.L_47 - .L_46)


	//   ....[0]....
.L_46:
        /*010c*/ 	.word	0x00000610
        /*0110*/ 	.word	0x000000ff
        /*0114*/ 	.word	0x00000000
        /*0118*/ 	.short	0x0100
        /*011a*/ 	.byte	0x04
	.zero		1


	//   ....[1]....
        /*011c*/ 	.word	0x00000620
        /*0120*/ 	.word	0x000000ff
        /*0124*/ 	.word	0x00000028
        /*0128*/ 	.short	0x0100
        /*012a*/ 	.byte	0x04
	.zero		1


	//   ....[2]....
        /*012c*/ 	.word	0x00000630
        /*0130*/ 	.word	0x000000ff
        /*0134*/ 	.word	0x00000008
        /*0138*/ 	.short	0x0100
        /*013a*/ 	.byte	0x04
	.zero		1


	//   ....[3]....
        /*013c*/ 	.word	0x00000640
        /*0140*/ 	.word	0x000000ff
        /*0144*/ 	.word	0x00000030
        /*0148*/ 	.short	0x0100
        /*014a*/ 	.byte	0x04
	.zero		1


	//   ....[4]....
        /*014c*/ 	.word	0x00000650
        /*0150*/ 	.word	0x000000ff
        /*0154*/ 	.word	0x00000010
        /*0158*/ 	.short	0x0100
        /*015a*/ 	.byte	0x04
	.zero		1


	//   ....[5]....
        /*015c*/ 	.word	0x00000660
        /*0160*/ 	.word	0x000000ff
        /*0164*/ 	.word	0x00000038
        /*0168*/ 	.short	0x0100
        /*016a*/ 	.byte	0x04
	.zero		1


	//   ....[6]....
        /*016c*/ 	.word	0x00000670
        /*0170*/ 	.word	0x000000ff
        /*0174*/ 	.word	0x00000018
        /*0178*/ 	.short	0x0100
        /*017a*/ 	.byte	0x04
	.zero		1


	//   ....[7]....
        /*017c*/ 	.word	0x00000680
        /*0180*/ 	.word	0x000000ff
        /*0184*/ 	.word	0x00000040
        /*0188*/ 	.short	0x0100
        /*018a*/ 	.byte	0x04
	.zero		1


	//   ....[8]....
        /*018c*/ 	.word	0x00000690
        /*0190*/ 	.word	0x000000ff
        /*0194*/ 	.word	0x00000020
        /*0198*/ 	.short	0x0100
        /*019a*/ 	.byte	0x04
	.zero		1


	//   ....[9]....
        /*019c*/ 	.word	0x000006a0
        /*01a0*/ 	.word	0x000000ff
        /*01a4*/ 	.word	0x00000048
        /*01a8*/ 	.short	0x0100
        /*01aa*/ 	.byte	0x04
	.zero		1


	//   ....[10]....
        /*01ac*/ 	.word	0x000007d0
        /*01b0*/ 	.word	0x000000ff
        /*01b4*/ 	.word	0x00000050
        /*01b8*/ 	.short	0x0100
        /*01ba*/ 	.byte	0x04
	.zero		1


	//   ....[11]....
        /*01bc*/ 	.word	0x000007e0
        /*01c0*/ 	.word	0x000000ff
        /*01c4*/ 	.word	0x00000070
        /*01c8*/ 	.short	0x0100
        /*01ca*/ 	.byte	0x04
	.zero		1


	//   ....[12]....
        /*01cc*/ 	.word	0x000007f0
        /*01d0*/ 	.word	0x000000ff
        /*01d4*/ 	.word	0x00000058
        /*01d8*/ 	.short	0x0100
        /*01da*/ 	.byte	0x04
	.zero		1


	//   ....[13]....
        /*01dc*/ 	.word	0x00000800
        /*01e0*/ 	.word	0x000000ff
        /*01e4*/ 	.word	0x00000078
        /*01e8*/ 	.short	0x0100
        /*01ea*/ 	.byte	0x04
	.zero		1


	//   ....[14]....
        /*01ec*/ 	.word	0x00000810
        /*01f0*/ 	.word	0x000000ff
        /*01f4*/ 	.word	0x00000060
        /*01f8*/ 	.short	0x0100
        /*01fa*/ 	.byte	0x04
	.zero		1


	//   ....[15]....
        /*01fc*/ 	.word	0x00000820
        /*0200*/ 	.word	0x000000ff
        /*0204*/ 	.word	0x00000080
        /*0208*/ 	.short	0x0100
        /*020a*/ 	.byte	0x04
	.zero		1


	//   ....[16]....
        /*020c*/ 	.word	0x00000830
        /*0210*/ 	.word	0x000000ff
        /*0214*/ 	.word	0x00000068
        /*0218*/ 	.short	0x0100
        /*021a*/ 	.byte	0x04
	.zero		1


	//   ....[17]....
        /*021c*/ 	.word	0x00000840
        /*0220*/ 	.word	0x000000ff
        /*0224*/ 	.word	0x00000088
        /*0228*/ 	.short	0x0100
        /*022a*/ 	.byte	0x04
	.zero		1


	//   ....[18]....
        /*022c*/ 	.word	0x00000930
        /*0230*/ 	.word	0x000000ff
        /*0234*/ 	.word	0x00000090
        /*0238*/ 	.short	0x0100
        /*023a*/ 	.byte	0x06
	.zero		1


	//   ....[19]....
        /*023c*/ 	.word	0x00000940
        /*0240*/ 	.word	0x000000ff
        /*0244*/ 	.word	0x00000098
        /*0248*/ 	.short	0x0100
        /*024a*/ 	.byte	0x06
	.zero		1


	//   ....[20]....
        /*024c*/ 	.word	0x00000a80
        /*0250*/ 	.word	0x000000ff
        /*0254*/ 	.word	0x000000a0
        /*0258*/ 	.short	0x0100
        /*025a*/ 	.byte	0x06
	.zero		1


	//   ....[21]....
        /*025c*/ 	.word	0x00000a90
        /*0260*/ 	.word	0x000000ff
        /*0264*/ 	.word	0x000000b0
        /*0268*/ 	.short	0x0100
        /*026a*/ 	.byte	0x06
	.zero		1


	//   ....[22]....
        /*026c*/ 	.word	0x00000aa0
        /*0270*/ 	.word	0x000000ff
        /*0274*/ 	.word	0x000000a8
        /*0278*/ 	.short	0x0100
        /*027a*/ 	.byte	0x06
	.zero		1


	//   ....[23]....
        /*027c*/ 	.word	0x00000ab0
        /*0280*/ 	.word	0x000000ff
        /*0284*/ 	.word	0x000000b8
        /*0288*/ 	.short	0x0100
        /*028a*/ 	.byte	0x06
	.zero		1


	//   ....[24]....
        /*028c*/ 	.word	0x00000be0
        /*0290*/ 	.word	0x000000ff
        /*0294*/ 	.word	0x000000c0
        /*0298*/ 	.short	0x0100
        /*029a*/ 	.byte	0x04
	.zero		1


	//   ....[25]....
        /*029c*/ 	.word	0x00000bf0
        /*02a0*/ 	.word	0x000000ff
        /*02a4*/ 	.word	0x000000e0
        /*02a8*/ 	.short	0x0100
        /*02aa*/ 	.byte	0x04
	.zero		1


	//   ....[26]....
        /*02ac*/ 	.word	0x00000c00
        /*02b0*/ 	.word	0x000000ff
        /*02b4*/ 	.word	0x000000c8
        /*02b8*/ 	.short	0x0100
        /*02ba*/ 	.byte	0x04
	.zero		1


	//   ....[27]....
        /*02bc*/ 	.word	0x00000c10
        /*02c0*/ 	.word	0x000000ff
        /*02c4*/ 	.word	0x000000e8
        /*02c8*/ 	.short	0x0100
        /*02ca*/ 	.byte	0x04
	.zero		1


	//   ....[28]....
        /*02cc*/ 	.word	0x00000c20
        /*02d0*/ 	.word	0x000000ff
        /*02d4*/ 	.word	0x000000d0
        /*02d8*/ 	.short	0x0100
        /*02da*/ 	.byte	0x04
	.zero		1


	//   ....[29]....
        /*02dc*/ 	.word	0x00000c30
        /*02e0*/ 	.word	0x000000ff
        /*02e4*/ 	.word	0x000000f0
        /*02e8*/ 	.short	0x0100
        /*02ea*/ 	.byte	0x04
	.zero		1


	//   ....[30]....
        /*02ec*/ 	.word	0x00000c40
        /*02f0*/ 	.word	0x000000ff
        /*02f4*/ 	.word	0x000000d8
        /*02f8*/ 	.short	0x0100
        /*02fa*/ 	.byte	0x04
	.zero		1


	//   ....[31]....
        /*02fc*/ 	.word	0x00000c50
        /*0300*/ 	.word	0x000000ff
        /*0304*/ 	.word	0x000000f8
        /*0308*/ 	.short	0x0100
        /*030a*/ 	.byte	0x04
	.zero		1


	//   ....[32]....
        /*030c*/ 	.word	0x00000d40
        /*0310*/ 	.word	0x000000ff
        /*0314*/ 	.word	0x00000100
        /*0318*/ 	.short	0x0100
        /*031a*/ 	.byte	0x04
	.zero		1


	//   ....[33]....
        /*031c*/ 	.word	0x00000d50
        /*0320*/ 	.word	0x000000ff
        /*0324*/ 	.word	0x00000110
        /*0328*/ 	.short	0x0100
        /*032a*/ 	.byte	0x04
	.zero		1


	//   ....[34]....
        /*032c*/ 	.word	0x00000d60
        /*0330*/ 	.word	0x000000ff
        /*0334*/ 	.word	0x00000108
        /*0338*/ 	.short	0x0100
        /*033a*/ 	.byte	0x04
	.zero		1


	//   ....[35]....
        /*033c*/ 	.word	0x00000d70
        /*0340*/ 	.word	0x000000ff
        /*0344*/ 	.word	0x00000118
        /*0348*/ 	.short	0x0100
        /*034a*/ 	.byte	0x04
	.zero		1


	//   ....[36]....
        /*034c*/ 	.word	0x000018b0
        /*0350*/ 	.word	0x00000003
        /*0354*/ 	.word	0x00000110
        /*0358*/ 	.short	0x010a
        /*035a*/ 	.byte	0xff
	.zero		1


	//   ....[37]....
        /*035c*/ 	.word	0x000018e0
        /*0360*/ 	.word	0x00000003
        /*0364*/ 	.word	0x00000100
        /*0368*/ 	.short	0x0101
        /*036a*/ 	.byte	0xff
	.zero		1


	//   ....[38]....
        /*036c*/ 	.word	0x000019b0
        /*0370*/ 	.word	0x000000ff
        /*0374*/ 	.word	0x00000028
        /*0378*/ 	.short	0x010a
        /*037a*/ 	.byte	0x04
	.zero		1


	//   ....[39]....
        /*037c*/ 	.word	0x00001a30
        /*0380*/ 	.word	0x000000ff
        /*0384*/ 	.word	0x00000028
        /*0388*/ 	.short	0x010a
        /*038a*/ 	.byte	0x21
	.zero		1


	//   ....[40]....
        /*038c*/ 	.word	0x00001bd0
        /*0390*/ 	.word	0x000000ff
        /*0394*/ 	.word	0x00000028
        /*0398*/ 	.short	0x010a
        /*039a*/ 	.byte	0x08
	.zero		1


	//   ....[41]....
        /*039c*/ 	.word	0x00001ce0
        /*03a0*/ 	.word	0x000000ff
        /*03a4*/ 	.word	0x00000098
        /*03a8*/ 	.short	0x0101
        /*03aa*/ 	.byte	0x06
	.zero		1


	//   ....[42]....
        /*03ac*/ 	.word	0x00001d00
        /*03b0*/ 	.word	0x000000ff
        /*03b4*/ 	.word	0x00000028
        /*03b8*/ 	.short	0x010a
        /*03ba*/ 	.byte	0x04
	.zero		1


	//   ....[43]....
        /*03bc*/ 	.word	0x00001d80
        /*03c0*/ 	.word	0x000000ff
        /*03c4*/ 	.word	0x00000028
        /*03c8*/ 	.short	0x010a
        /*03ca*/ 	.byte	0x11
	.zero		1


	//   ....[44]....
        /*03cc*/ 	.word	0x00001f20
        /*03d0*/ 	.word	0x000000ff
        /*03d4*/ 	.word	0x00000028
        /*03d8*/ 	.short	0x010a
        /*03da*/ 	.byte	0x07
	.zero		1


	//   ....[45]....
        /*03dc*/ 	.word	0x00002060
        /*03e0*/ 	.word	0x00000003
        /*03e4*/ 	.word	0x000000a0
        /*03e8*/ 	.short	0x010a
        /*03ea*/ 	.byte	0xff
	.zero		1


	//   ....[46]....
        /*03ec*/ 	.word	0x000021b0
        /*03f0*/ 	.word	0x00000000
        /*03f4*/ 	.word	0x00000000
        /*03f8*/ 	.short	0x0101
        /*03fa*/ 	.byte	0xff
	.zero		1


	//   ....[47]....
        /*03fc*/ 	.word	0x00002760
        /*0400*/ 	.word	0x000000ff
        /*0404*/ 	.word	0x00000000
        /*0408*/ 	.short	0x010a
        /*040a*/ 	.byte	0x04
	.zero		1


	//   ....[48]....
        /*040c*/ 	.word	0x000027f0
        /*0410*/ 	.word	0x000000ff
        /*0414*/ 	.word	0x00000000
        /*0418*/ 	.short	0x010a
        /*041a*/ 	.byte	0x05
	.zero		1


	//   ....[49]....
        /*041c*/ 	.word	0x00002880
        /*0420*/ 	.word	0x000000ff
        /*0424*/ 	.word	0x00000000
        /*0428*/ 	.short	0x010a
        /*042a*/ 	.byte	0x05
	.zero		1


	//   ....[50]....
        /*042c*/ 	.word	0x00002910
        /*0430*/ 	.word	0x000000ff
        /*0434*/ 	.word	0x00000000
        /*0438*/ 	.short	0x010a
        /*043a*/ 	.byte	0x05
	.zero		1


	//   ....[51]....
        /*043c*/ 	.word	0x000029b0
        /*0440*/ 	.word	0x00000000
        /*0444*/ 	.word	0x00000000
        /*0448*/ 	.short	0x010a
        /*044a*/ 	.byte	0xff
	.zero		1


	//   ....[52]....
        /*044c*/ 	.word	0x00002ad0
        /*0450*/ 	.word	0x00000002
        /*0454*/ 	.word	0x00000100
        /*0458*/ 	.short	0x010a
        /*045a*/ 	.byte	0xff
	.zero		1


	//   ....[53]....
        /*045c*/ 	.word	0x00002b30
        /*0460*/ 	.word	0x00000004
        /*0464*/ 	.word	0x00000000
        /*0468*/ 	.short	0x0101
        /*046a*/ 	.byte	0xff
	.zero		1


	//   ....[54]....
        /*046c*/ 	.word	0x00002b50
        /*0470*/ 	.word	0x000000ff
        /*0474*/ 	.word	0x000000b0
        /*0478*/ 	.short	0x010a
        /*047a*/ 	.byte	0x04
	.zero		1


	//   ....[55]....
        /*047c*/ 	.word	0x00002c70
        /*0480*/ 	.word	0x00000002
        /*0484*/ 	.word	0x000000a0
        /*0488*/ 	.short	0x010a
        /*048a*/ 	.byte	0xff
	.zero		1


	//   ....[56]....
        /*048c*/ 	.word	0x00002d80
        /*0490*/ 	.word	0x00000002
        /*0494*/ 	.word	0x00000000
        /*0498*/ 	.short	0x0101
        /*049a*/ 	.byte	0xff
	.zero		1


	//   ....[57]....
        /*049c*/ 	.word	0x00002e10
        /*04a0*/ 	.word	0x000000ff
        /*04a4*/ 	.word	0x000000b0
        /*04a8*/ 	.short	0x0106
        /*04aa*/ 	.byte	0x04
	.zero		1


	//   ....[58]....
        /*04ac*/ 	.word	0x00002e30
        /*04b0*/ 	.word	0x000000ff
        /*04b4*/ 	.word	0x000000b0
        /*04b8*/ 	.short	0x010a
        /*04ba*/ 	.byte	0x04
	.zero		1


	//   ....[59]....
        /*04bc*/ 	.word	0x00002ec0
        /*04c0*/ 	.word	0x000000ff
        /*04c4*/ 	.word	0x000000b0
        /*04c8*/ 	.short	0x0106
        /*04ca*/ 	.byte	0x07
	.zero		1


	//   ....[60]....
        /*04cc*/ 	.word	0x00002f00
        /*04d0*/ 	.word	0x00000000
        /*04d4*/ 	.word	0x000000b0
        /*04d8*/ 	.short	0x010a
        /*04da*/ 	.byte	0xff
	.zero		1


	//   ....[61]....
        /*04dc*/ 	.word	0x00003450
        /*04e0*/ 	.word	0x00000000
        /*04e4*/ 	.word	0x000000a0
        /*04e8*/ 	.short	0x010a
        /*04ea*/ 	.byte	0xff
	.zero		1


	//   ....[62]....
        /*04ec*/ 	.word	0x00003560
        /*04f0*/ 	.word	0x00000003
        /*04f4*/ 	.word	0x00000000
        /*04f8*/ 	.short	0x0101
        /*04fa*/ 	.byte	0xff
	.zero		1


	//   ....[63]....
        /*04fc*/ 	.word	0x00003570
        /*0500*/ 	.word	0x000000ff
        /*0504*/ 	.word	0x00000000
        /*0508*/ 	.short	0x010a
        /*050a*/ 	.byte	0x04
	.zero		1


	//   ....[64]....
        /*050c*/ 	.word	0x00003590
        /*0510*/ 	.word	0x000000ff
        /*0514*/ 	.word	0x000000e0
        /*0518*/ 	.short	0x010a
        /*051a*/ 	.byte	0x1e
	.zero		1


	//   ....[65]....
        /*051c*/ 	.word	0x00003660
        /*0520*/ 	.word	0x000000ff
        /*0524*/ 	.word	0x00000000
        /*0528*/ 	.short	0x010a
        /*052a*/ 	.byte	0x05
	.zero		1


	//   ....[66]....
        /*052c*/ 	.word	0x000037a0
        /*0530*/ 	.word	0x000000ff
        /*0534*/ 	.word	0x00000000
        /*0538*/ 	.short	0x010a
        /*053a*/ 	.byte	0x04
	.zero		1


	//   ....[67]....
        /*053c*/ 	.word	0x00003a30
        /*0540*/ 	.word	0x000000ff
        /*0544*/ 	.word	0x00000000
        /*0548*/ 	.short	0x010a
        /*054a*/ 	.byte	0x04
	.zero		1


	//   ....[68]....
        /*054c*/ 	.word	0x00003ac0
        /*0550*/ 	.word	0x000000ff
        /*0554*/ 	.word	0x00000000
        /*0558*/ 	.short	0x010a
        /*055a*/ 	.byte	0x05
	.zero		1


	//   ....[69]....
        /*055c*/ 	.word	0x00003b50
        /*0560*/ 	.word	0x000000ff
        /*0564*/ 	.word	0x00000000
        /*0568*/ 	.short	0x010a
        /*056a*/ 	.byte	0x05
	.zero		1


	//   ....[70]....
        /*056c*/ 	.word	0x00003be0
        /*0570*/ 	.word	0x000000ff
        /*0574*/ 	.word	0x00000000
        /*0578*/ 	.short	0x010a
        /*057a*/ 	.byte	0x04
	.zero		1


	//   ....[71]....
        /*057c*/ 	.word	0x000040b0
        /*0580*/ 	.word	0x0000000c
        /*0584*/ 	.word	0x000000a0
        /*0588*/ 	.short	0x010a
        /*058a*/ 	.byte	0xff
	.zero		1


	//   ....[72]....
        /*058c*/ 	.word	0x00004220
        /*0590*/ 	.word	0x00000000
        /*0594*/ 	.word	0x00000000
        /*0598*/ 	.short	0x0101
        /*059a*/ 	.byte	0xff
	.zero		1


	//   ....[73]....
        /*059c*/ 	.word	0x000046b0
        /*05a0*/ 	.word	0x000000ff
        /*05a4*/ 	.word	0x00000098
        /*05a8*/ 	.short	0x010a
        /*05aa*/ 	.byte	0x15
	.zero		1


	//   ....[74]....
        /*05ac*/ 	.word	0x00004830
        /*05b0*/ 	.word	0x000000ff
        /*05b4*/ 	.word	0x00000070
        /*05b8*/ 	.short	0x010a
        /*05ba*/ 	.byte	0x15
	.zero		1


	//   ....[75]....
        /*05bc*/ 	.word	0x000049b0
        /*05c0*/ 	.word	0x000000ff
        /*05c4*/ 	.word	0x00000050
        /*05c8*/ 	.short	0x010b
        /*05ca*/ 	.byte	0x15
	.zero		1


	//   ....[76]....
        /*05cc*/ 	.word	0x000049c0
        /*05d0*/ 	.word	0x000000ff
        /*05d4*/ 	.word	0x00000000
        /*05d8*/ 	.short	0x0101
        /*05da*/ 	.byte	0x06
	.zero		1


	//   ....[77]....
        /*05dc*/ 	.word	0x000049d0
        /*05e0*/ 	.word	0x000000ff
        /*05e4*/ 	.word	0x00000078
        /*05e8*/ 	.short	0x010a
        /*05ea*/ 	.byte	0x15
	.zero		1


	//   ....[78]....
        /*05ec*/ 	.word	0x00004b30
        /*05f0*/ 	.word	0x000000ff
        /*05f4*/ 	.word	0x00000058
        /*05f8*/ 	.short	0x010b
        /*05fa*/ 	.byte	0x15
	.zero		1


	//   ....[79]....
        /*05fc*/ 	.word	0x00004b40
        /*0600*/ 	.word	0x000000ff
        /*0604*/ 	.word	0x00000000
        /*0608*/ 	.short	0x0101
        /*060a*/ 	.byte	0x06
	.zero		1


	//   ....[80]....
        /*060c*/ 	.word	0x00004b50
        /*0610*/ 	.word	0x000000ff
        /*0614*/ 	.word	0x00000080
        /*0618*/ 	.short	0x010a
        /*061a*/ 	.byte	0x15
	.zero		1


	//   ....[81]....
        /*061c*/ 	.word	0x00004ca0
        /*0620*/ 	.word	0x000000ff
        /*0624*/ 	.word	0x00000060
        /*0628*/ 	.short	0x010b
        /*062a*/ 	.byte	0x15
	.zero		1


	//   ....[82]....
        /*062c*/ 	.word	0x00004cb0
        /*0630*/ 	.word	0x000000ff
        /*0634*/ 	.word	0x00000000
        /*0638*/ 	.short	0x0101
        /*063a*/ 	.byte	0x06
	.zero		1


	//   ....[83]....
        /*063c*/ 	.word	0x00004cc0
        /*0640*/ 	.word	0x000000ff
        /*0644*/ 	.word	0x00000088
        /*0648*/ 	.short	0x010a
        /*064a*/ 	.byte	0x15
	.zero		1


	//   ....[84]....
        /*064c*/ 	.word	0x00004eb0
        /*0650*/ 	.word	0x000000ff
        /*0654*/ 	.word	0x00000068
        /*0658*/ 	.short	0x010b
        /*065a*/ 	.byte	0x15
	.zero		1


	//   ....[85]....
        /*065c*/ 	.word	0x00004ec0
        /*0660*/ 	.word	0x000000ff
        /*0664*/ 	.word	0x00000000
        /*0668*/ 	.short	0x0101
        /*066a*/ 	.byte	0x25
	.zero		1


	//   ....[86]....
        /*066c*/ 	.word	0x00004ef0
        /*0670*/ 	.word	0x000000ff
        /*0674*/ 	.word	0x00000070
        /*0678*/ 	.short	0x010a
        /*067a*/ 	.byte	0x15
	.zero		1


	//   ....[87]....
        /*067c*/ 	.word	0x00004f10
        /*0680*/ 	.word	0x000000ff
        /*0684*/ 	.word	0x00000078
        /*0688*/ 	.short	0x010a
        /*068a*/ 	.byte	0x15
	.zero		1


	//   ....[88]....
        /*068c*/ 	.word	0x00004f30
        /*0690*/ 	.word	0x000000ff
        /*0694*/ 	.word	0x00000080
        /*0698*/ 	.short	0x010a
        /*069a*/ 	.byte	0x15
	.zero		1


	//   ....[89]....
        /*069c*/ 	.word	0x00004f70
        /*06a0*/ 	.word	0x00000000
        /*06a4*/ 	.word	0x00000088
        /*06a8*/ 	.short	0x010a
        /*06aa*/ 	.byte	0xff
	.zero		1


	//   ....[90]....
        /*06ac*/ 	.word	0x00005280
        /*06b0*/ 	.word	0x00000003
        /*06b4*/ 	.word	0x000000a0
        /*06b8*/ 	.short	0x010a
        /*06ba*/ 	.byte	0xff
	.zero		1


	//   ....[91]....
        /*06bc*/ 	.word	0x00005400
        /*06c0*/ 	.word	0x00000000
        /*06c4*/ 	.word	0x00000000
        /*06c8*/ 	.short	0x0101
        /*06ca*/ 	.byte	0xff
	.zero		1


	//   ....[92]....
        /*06cc*/ 	.word	0x00005f70
        /*06d0*/ 	.word	0x000000ff
        /*06d4*/ 	.word	0x00000050
        /*06d8*/ 	.short	0x010a
        /*06da*/ 	.byte	0x2c
	.zero		1


	//   ....[93]....
        /*06dc*/ 	.word	0x00005fb0
        /*06e0*/ 	.word	0x00000063
        /*06e4*/ 	.word	0x000000c0
        /*06e8*/ 	.short	0x010a
        /*06ea*/ 	.byte	0xff
	.zero		1


	//   ....[94]....
        /*06ec*/ 	.word	0x000060a0
        /*06f0*/ 	.word	0x000000ff
        /*06f4*/ 	.word	0x00000050
        /*06f8*/ 	.short	0x010a
        /*06fa*/ 	.byte	0x2c
	.zero		1


	//   ....[95]....
        /*06fc*/ 	.word	0x00006190
        /*0700*/ 	.word	0x00000063
        /*0704*/ 	.word	0x000000c0
        /*0708*/ 	.short	0x010a
        /*070a*/ 	.byte	0xff
	.zero		1


	//   ....[96]....
        /*070c*/ 	.word	0x00006c60
        /*0710*/ 	.word	0x00000000
        /*0714*/ 	.word	0x00000000
        /*0718*/ 	.short	0x0101
        /*071a*/ 	.byte	0xff
	.zero		1


	//   ....[97]....
        /*071c*/ 	.word	0x00006c70
        /*0720*/ 	.word	0x00000003
        /*0724*/ 	.word	0x00000050
        /*0728*/ 	.short	0x010a
        /*072a*/ 	.byte	0xff
	.zero		1


	//   ....[98]....
        /*072c*/ 	.word	0x00006d50
        /*0730*/ 	.word	0x00000003
        /*0734*/ 	.word	0x00000050
        /*0738*/ 	.short	0x010a
        /*073a*/ 	.byte	0xff
	.zero		1


	//   ....[99]....
        /*073c*/ 	.word	0x000078c0
        /*0740*/ 	.word	0x0000003d
        /*0744*/ 	.word	0x00000000
        /*0748*/ 	.short	0x0101
        /*074a*/ 	.byte	0xff
	.zero		1


	//   ....[100]....
        /*074c*/ 	.word	0x000078e0
        /*0750*/ 	.word	0x0000003e
        /*0754*/ 	.word	0x00000050
        /*0758*/ 	.short	0x010a
        /*075a*/ 	.byte	0xff
	.zero		1


	//   ....[101]....
        /*075c*/ 	.word	0x000079b0
        /*0760*/ 	.word	0x0000003e
        /*0764*/ 	.word	0x00000050
        /*0768*/ 	.short	0x010a
        /*076a*/ 	.byte	0xff
	.zero		1


	//   ....[102]....
        /*076c*/ 	.word	0x00008520
        /*0770*/ 	.word	0x0000003d
        /*0774*/ 	.word	0x00000000
        /*0778*/ 	.short	0x0101
        /*077a*/ 	.byte	0xff
	.zero		1


	//   ....[103]....
        /*077c*/ 	.word	0x00008540
        /*0780*/ 	.word	0x0000003e
        /*0784*/ 	.word	0x00000050
        /*0788*/ 	.short	0x010a
        /*078a*/ 	.byte	0xff
	.zero		1


	//   ....[104]....
        /*078c*/ 	.word	0x00008610
        /*0790*/ 	.word	0x0000003e
        /*0794*/ 	.word	0x00000050
        /*0798*/ 	.short	0x010a
        /*079a*/ 	.byte	0xff
	.zero		1


	//   ....[105]....
        /*079c*/ 	.word	0x00008970
        /*07a0*/ 	.word	0x000000ff
        /*07a4*/ 	.word	0x00000000
        /*07a8*/ 	.short	0x0101
        /*07aa*/ 	.byte	0x04
	.zero		1


	//   ....[106]....
        /*07ac*/ 	.word	0x000091e0
        /*07b0*/ 	.word	0x00000002
        /*07b4*/ 	.word	0x00000000
        /*07b8*/ 	.short	0x0101
        /*07ba*/ 	.byte	0xff
	.zero		1


	//   ....[107]....
        /*07bc*/ 	.word	0x00009470
        /*07c0*/ 	.word	0x000000ff
        /*07c4*/ 	.word	0x00000000
        /*07c8*/ 	.short	0x0101
        /*07ca*/ 	.byte	0x04
	.zero		1


	//   ....[108]....
        /*07cc*/ 	.word	0x00009490
        /*07d0*/ 	.word	0x00000003
        /*07d4*/ 	.word	0x00000110
        /*07d8*/ 	.short	0x010a
        /*07da*/ 	.byte	0xff
	.zero		1


	//   ....[109]....
        /*07dc*/ 	.word	0x000094f0
        /*07e0*/ 	.word	0x00000000
        /*07e4*/ 	.word	0x00000028
        /*07e8*/ 	.short	0x010a
        /*07ea*/ 	.byte	0xff
	.zero		1


	//   ....[110]....
        /*07ec*/ 	.word	0x00009550
        /*07f0*/ 	.word	0x00000000
        /*07f4*/ 	.word	0x00000028
        /*07f8*/ 	.short	0x010a
        /*07fa*/ 	.byte	0xff
	.zero		1


	//   ....[111]....
        /*07fc*/ 	.word	0x000095a0
        /*0800*/ 	.word	0x00000003
        /*0804*/ 	.word	0x000000a0
        /*0808*/ 	.short	0x010a
        /*080a*/ 	.byte	0xff
	.zero		1


	//   ....[112]....
        /*080c*/ 	.word	0x00009600
        /*0810*/ 	.word	0x00000000
        /*0814*/ 	.word	0x00000000
        /*0818*/ 	.short	0x010a
        /*081a*/ 	.byte	0xff
	.zero		1


	//   ....[113]....
        /*081c*/ 	.word	0x00009660
        /*0820*/ 	.word	0x00000000
        /*0824*/ 	.word	0x00000000
        /*0828*/ 	.short	0x010a
        /*082a*/ 	.byte	0xff
	.zero		1


	//   ....[114]....
        /*082c*/ 	.word	0x000096c0
        /*0830*/ 	.word	0x00000000
        /*0834*/ 	.word	0x00000000
        /*0838*/ 	.short	0x010a
        /*083a*/ 	.byte	0xff
	.zero		1


	//   ....[115]....
        /*083c*/ 	.word	0x00009720
        /*0840*/ 	.word	0x00000000
        /*0844*/ 	.word	0x00000000
        /*0848*/ 	.short	0x010a
        /*084a*/ 	.byte	0xff
	.zero		1


	//   ....[116]....
        /*084c*/ 	.word	0x00009770
        /*0850*/ 	.word	0x00000002
        /*0854*/ 	.word	0x00000100
        /*0858*/ 	.short	0x010a
        /*085a*/ 	.byte	0xff
	.zero		1


	//   ....[117]....
        /*085c*/ 	.word	0x000097d0
        /*0860*/ 	.word	0x00000002
        /*0864*/ 	.word	0x000000b0
        /*0868*/ 	.short	0x010a
        /*086a*/ 	.byte	0xff
	.zero		1


	//   ....[118]....
        /*086c*/ 	.word	0x00009820
        /*0870*/ 	.word	0x00000002
        /*0874*/ 	.word	0x000000a0
        /*0878*/ 	.short	0x010a
        /*087a*/ 	.byte	0xff
	.zero		1


	//   ....[119]....
        /*087c*/ 	.word	0x00009880
        /*0880*/ 	.word	0x00000000
        /*0884*/ 	.word	0x000000b0
        /*0888*/ 	.short	0x010a
        /*088a*/ 	.byte	0xff
	.zero		1


	//   ....[120]....
        /*088c*/ 	.word	0x000098d0
        /*0890*/ 	.word	0x00000000
        /*0894*/ 	.word	0x000000a0
        /*0898*/ 	.short	0x010a
        /*089a*/ 	.byte	0xff
	.zero		1


	//   ....[121]....
        /*089c*/ 	.word	0x00009930
        /*08a0*/ 	.word	0x00000003
        /*08a4*/ 	.word	0x000000e0
        /*08a8*/ 	.short	0x010a
        /*08aa*/ 	.byte	0xff
	.zero		1


	//   ....[122]....
        /*08ac*/ 	.word	0x00009990
        /*08b0*/ 	.word	0x00000000
        /*08b4*/ 	.word	0x00000000
        /*08b8*/ 	.short	0x010a
        /*08ba*/ 	.byte	0xff
	.zero		1


	//   ....[123]....
        /*08bc*/ 	.word	0x000099f0
        /*08c0*/ 	.word	0x00000000
        /*08c4*/ 	.word	0x00000000
        /*08c8*/ 	.short	0x010a
        /*08ca*/ 	.byte	0xff
	.zero		1


	//   ....[124]....
        /*08cc*/ 	.word	0x00009a50
        /*08d0*/ 	.word	0x00000000
        /*08d4*/ 	.word	0x00000000
        /*08d8*/ 	.short	0x010a
        /*08da*/ 	.byte	0xff
	.zero		1


	//   ....[125]....
        /*08dc*/ 	.word	0x00009ab0
        /*08e0*/ 	.word	0x00000000
        /*08e4*/ 	.word	0x00000000
        /*08e8*/ 	.short	0x010a
        /*08ea*/ 	.byte	0xff
	.zero		1


	//   ....[126]....
        /*08ec*/ 	.word	0x00009b10
        /*08f0*/ 	.word	0x00000000
        /*08f4*/ 	.word	0x00000000
        /*08f8*/ 	.short	0x010a
        /*08fa*/ 	.byte	0xff
	.zero		1


	//   ....[127]....
        /*08fc*/ 	.word	0x00009b60
        /*0900*/ 	.word	0x0000000c
        /*0904*/ 	.word	0x000000a0
        /*0908*/ 	.short	0x010a
        /*090a*/ 	.byte	0xff
	.zero		1


	//   ....[128]....
        /*090c*/ 	.word	0x00009bc0
        /*0910*/ 	.word	0x00000000
        /*0914*/ 	.word	0x00000098
        /*0918*/ 	.short	0x010a
        /*091a*/ 	.byte	0xff
	.zero		1


	//   ....[129]....
        /*091c*/ 	.word	0x00009c20
        /*0920*/ 	.word	0x00000000
        /*0924*/ 	.word	0x00000070
        /*0928*/ 	.short	0x010a
        /*092a*/ 	.byte	0xff
	.zero		1


	//   ....[130]....
        /*092c*/ 	.word	0x00009c80
        /*0930*/ 	.word	0x00000000
        /*0934*/ 	.word	0x00000078
        /*0938*/ 	.short	0x010a
        /*093a*/ 	.byte	0xff
	.zero		1


	//   ....[131]....
        /*093c*/ 	.word	0x00009ce0
        /*0940*/ 	.word	0x00000000
        /*0944*/ 	.word	0x00000080
        /*0948*/ 	.short	0x010a
        /*094a*/ 	.byte	0xff
	.zero		1


	//   ....[132]....
        /*094c*/ 	.word	0x00009d40
        /*0950*/ 	.word	0x00000000
        /*0954*/ 	.word	0x00000088
        /*0958*/ 	.short	0x010a
        /*095a*/ 	.byte	0xff
	.zero		1


	//   ....[133]....
        /*095c*/ 	.word	0x00009da0
        /*0960*/ 	.word	0x00000000
        /*0964*/ 	.word	0x00000070
        /*0968*/ 	.short	0x010a
        /*096a*/ 	.byte	0xff
	.zero		1


	//   ....[134]....
        /*096c*/ 	.word	0x00009e00
        /*0970*/ 	.word	0x00000000
        /*0974*/ 	.word	0x00000078
        /*0978*/ 	.short	0x010a
        /*097a*/ 	.byte	0xff
	.zero		1


	//   ....[135]....
        /*097c*/ 	.word	0x00009e60
        /*0980*/ 	.word	0x00000000
        /*0984*/ 	.word	0x00000080
        /*0988*/ 	.short	0x010a
        /*098a*/ 	.byte	0xff
	.zero		1


	//   ....[136]....
        /*098c*/ 	.word	0x00009eb0
        /*0990*/ 	.word	0x00000003
        /*0994*/ 	.word	0x000000a0
        /*0998*/ 	.short	0x010a
        /*099a*/ 	.byte	0xff
	.zero		1


	//   ....[137]....
        /*099c*/ 	.word	0x00009f10
        /*09a0*/ 	.word	0x00000002
        /*09a4*/ 	.word	0x00000050
        /*09a8*/ 	.short	0x010a
        /*09aa*/ 	.byte	0xff
	.zero		1


	//   ....[138]....
        /*09ac*/ 	.word	0x00009f60
        /*09b0*/ 	.word	0x00000063
        /*09b4*/ 	.word	0x000000c0
        /*09b8*/ 	.short	0x010a
        /*09ba*/ 	.byte	0xff
	.zero		1


	//   ....[139]....
        /*09bc*/ 	.word	0x00009fb0
        /*09c0*/ 	.word	0x00000003
        /*09c4*/ 	.word	0x00000050
        /*09c8*/ 	.short	0x010a
        /*09ca*/ 	.byte	0xff
	.zero		1


	//   ....[140]....
        /*09cc*/ 	.word	0x0000a000
        /*09d0*/ 	.word	0x0000003e
        /*09d4*/ 	.word	0x00000050
        /*09d8*/ 	.short	0x010a
        /*09da*/ 	.byte	0xff
	.zero		1


	//   ....[141]....
        /*09dc*/ 	.word	0x0000a050
        /*09e0*/ 	.word	0x0000003e
        /*09e4*/ 	.word	0x00000050
        /*09e8*/ 	.short	0x010a
        /*09ea*/ 	.byte	0xff
	.zero		1


	//----- nvinfo : EIATTR_NUM_MBARRIERS
	.align		4
.L_47:
        /*09ec*/ 	.byte	0x03, 0x38
        /*09ee*/ 	.short	0x0024


	//----- nvinfo : EIATTR_EXIT_INSTR_OFFSETS
	.align		4
        /*09f0*/ 	.byte	0x04, 0x1c
        /*09f2*/ 	.short	(.L_49 - .L_48)


	//   ....[0]....
.L_48:
        /*09f4*/ 	.word	0x000029e0


	//   ....[1]....
        /*09f8*/ 	.word	0x00002ed0


	//   ....[2]....
        /*09fc*/ 	.word	0x00002f30


	//   ....[3]....
        /*0a00*/ 	.word	0x00003e40


	//   ....[4]....
        /*0a04*/ 	.word	0x00004fa0


	//   ....[5]....
        /*0a08*/ 	.word	0x00004fe0


	//   ....[6]....
        /*0a0c*/ 	.word	0x00009360


	//   ....[7]....
        /*0a10*/ 	.word	0x000093e0


	//   ....[8]....
        /*0a14*/ 	.word	0x00009410


	//   ....[9]....
        /*0a18*/ 	.word	0x00009480


	//----- nvinfo : EIATTR_MAX_THREADS
	.align		4
.L_49:
        /*0a1c*/ 	.byte	0x04, 0x05
        /*0a1e*/ 	.short	(.L_51 - .L_50)
.L_50:
        /*0a20*/ 	.word	0x00000100
        /*0a24*/ 	.word	0x00000001
        /*0a28*/ 	.word	0x00000001


	//----- nvinfo : EIATTR_CRS_STACK_SIZE
	.align		4
.L_51:
        /*0a2c*/ 	.byte	0x04, 0x1e
        /*0a2e*/ 	.short	(.L_53 - .L_52)
.L_52:
        /*0a30*/ 	.word	0x00000000


	//----- nvinfo : EIATTR_CBANK_PARAM_SIZE
	.align		4
.L_53:
        /*0a34*/ 	.byte	0x03, 0x19
        /*0a36*/ 	.short	0x0800


	//----- nvinfo : EIATTR_PARAM_CBANK
	.align		4
        /*0a38*/ 	.byte	0x04, 0x0a
        /*0a3a*/ 	.short	(.L_55 - .L_54)
	.align		4
.L_54:
        /*0a3c*/ 	.word	index@(.nv.constant0._ZN7cutlass13device_kernelINS_4gemm6kernel13GemmUniversalIN4cute5tupleIJiiiiEEENS1_10collective13CollectiveMmaINS1_35MainloopSm100TmaUmmaWarpSpecializedILi5ELi2ELi4ENS5_IJNS4_1CILi1EEENSA_ILi2EEESB_EEEEENS5_IJNSA_ILi128EEESF_NSA_ILi64EEEEEENS_10bfloat16_tENS5_IJlSB_lEEESI_SJ_NS4_8TiledMMAINS4_8MMA_AtomIJNS4_20SM100_MMA_F16BF16_SSISI_SI_fLi128ELi128ELNS4_4UMMA5MajorE0ELSO_0ELNSN_7ScaleInE0ELSP_0EEEEEENS4_6LayoutINS5_IJSB_SB_SB_EEENS5_IJNSA_ILi0EEESU_SU_EEEEENS5_IJNS4_10UnderscoreESX_SX_EEEEENS4_23SM90_TMA_LOAD_MULTICASTENS4_14ComposedLayoutINS4_7SwizzleILi3ELi4ELi3EEENS4_18smem_ptr_flag_bitsILi16EEENSS_INS5_IJNSA_ILi8EEESG_EEENS5_IJSG_SB_EEEEEEEvNS4_8identityENS4_13SM90_TMA_LOADES1A_vS1B_EENS_8epilogue10collective18CollectiveEpilogueINS1E_23Sm100TmaWarpSpecializedILi4ELi2ELi32ELb1ELb0EEEJSH_NS5_IJNSS_ISF_SB_EENSS_INSA_ILi32EEESB_EEEEESI_SJ_SI_SJ_NS1E_6fusion15FusionCallbacksIS1I_NS1N_17LinearCombinationISI_fSI_fLNS_15FloatRoundStyleE2EEESH_S1M_JEEENS4_5SM1004TMEM4LOAD26SM100_TMEM_LOAD_32dp32b32xES1C_NS11_INS12_ILi2ELi4ELi3EEES15_NSS_INS5_IJS16_S1K_EEENS5_IJS1K_SB_EEEEEEENS4_39AutoVectorizingCopyWithAssumedAlignmentILi128EEENS4_14SM90_TMA_STOREES21_S23_S23_EEEvvEEEEvNT_6ParamsE)
        /*0a40*/ 	.short	0x0380
        /*0a42*/ 	.short	0x0800


	//----- nvinfo : EIATTR_SW_WAR
	.align		4
.L_55:
        /*0a44*/ 	.byte	0x04, 0x36
        /*0a46*/ 	.short	(.L_57 - .L_56)
.L_56:
        /*0a48*/ 	.word	0x00000008
.L_57:


//--------------------- .nv.callgraph             --------------------------
	.section	.nv.callgraph,"",@"SHT_CUDA_CALLGRAPH"
	.align	4
	.sectionentsize	8
	.align		4
        /*0000*/ 	.word	0x00000000
	.align		4
        /*0004*/ 	.word	0xffffffff
	.align		4
        /*0008*/ 	.word	index@(_ZN7cutlass13device_kernelINS_4gemm6kernel13GemmUniversalIN4cute5tupleIJiiiiEEENS1_10collective13CollectiveMmaINS1_35MainloopSm100TmaUmmaWarpSpecializedILi5ELi2ELi4ENS5_IJNS4_1CILi1EEENSA_ILi2EEESB_EEEEENS5_IJNSA_ILi128EEESF_NSA_ILi64EEEEEENS_10bfloat16_tENS5_IJlSB_lEEESI_SJ_NS4_8TiledMMAINS4_8MMA_AtomIJNS4_20SM100_MMA_F16BF16_SSISI_SI_fLi128ELi128ELNS4_4UMMA5MajorE0ELSO_0ELNSN_7ScaleInE0ELSP_0EEEEEENS4_6LayoutINS5_IJSB_SB_SB_EEENS5_IJNSA_ILi0EEESU_SU_EEEEENS5_IJNS4_10UnderscoreESX_SX_EEEEENS4_23SM90_TMA_LOAD_MULTICASTENS4_14ComposedLayoutINS4_7SwizzleILi3ELi4ELi3EEENS4_18smem_ptr_flag_bitsILi16EEENSS_INS5_IJNSA_ILi8EEESG_EEENS5_IJSG_SB_EEEEEEEvNS4_8identityENS4_13SM90_TMA_LOADES1A_vS1B_EENS_8epilogue10collective18CollectiveEpilogueINS1E_23Sm100TmaWarpSpecializedILi4ELi2ELi32ELb1ELb0EEEJSH_NS5_IJNSS_ISF_SB_EENSS_INSA_ILi32EEESB_EEEEESI_SJ_SI_SJ_NS1E_6fusion15FusionCallbacksIS1I_NS1N_17LinearCombinationISI_fSI_fLNS_15FloatRoundStyleE2EEESH_S1M_JEEENS4_5SM1004TMEM4LOAD26SM100_TMEM_LOAD_32dp32b32xES1C_NS11_INS12_ILi2ELi4ELi3EEES15_NSS_INS5_IJS16_S1K_EEENS5_IJS1K_SB_EEEEEEENS4_39AutoVectorizingCopyWithAssumedAlignmentILi128EEENS4_14SM90_TMA_STOREES21_S23_S23_EEEvvEEEEvNT_6ParamsE)
	.align		4
        /*000c*/ 	.word	index@(__assertfail)
	.align		4
        /*0010*/ 	.word	0x00000000
	.align		4
        /*0014*/ 	.word	0xfffffffe
	.align		4
        /*0018*/ 	.word	0x00000000
	.align		4
        /*001c*/ 	.word	0xfffffffd
	.align		4
        /*0020*/ 	.word	0x00000000
	.align		4
        /*0024*/ 	.word	0xfffffffc


//--------------------- .nv.constant4             --------------------------
	.section	.nv.constant4,"a",@progbits
	.align	8
	.align		8
.nv.constant4:
        /*0000*/ 	.dword	__assertfail
	.align		8
        /*0008*/ 	.dword	__unnamed_1
	.align		8
        /*0010*/ 	.dword	__unnamed_2
	.align		8
        /*0018*/ 	.dword	_ZN39_INTERNAL_ead9d7a1_4_k_cu_57b6e467_75574cuda3std3__45__cpo5beginE
	.align		8
        /*0020*/ 	.dword	_ZN39_INTERNAL_ead9d7a1_4_k_cu_57b6e467_75574cuda3std3__45__cpo3endE
	.align		8
        /*0028*/ 	.dword	_ZN39_INTERNAL_ead9d7a1_4_k_cu_57b6e467_75574cuda3std3__45__cpo6cbeginE
	.align		8
        /*0030*/ 	.dword	_ZN39_INTERNAL_ead9d7a1_4_k_cu_57b6e467_75574cuda3std3__45__cpo4cendE
	.align		8
        /*0038*/ 	.dword	_ZN39_INTERNAL_ead9d7a1_4_k_cu_57b6e467_75574cuda3std3__441_GLOBAL__N__ead9d7a1_4_k_cu_57b6e467_75576ignoreE
	.align		8
        /*0040*/ 	.dword	_ZN39_INTERNAL_ead9d7a1_4_k_cu_57b6e467_75574cuda3std3__419piecewise_constructE
	.align		8
        /*0048*/ 	.dword	_ZN39_INTERNAL_ead9d7a1_4_k_cu_57b6e467_75574cuda3std3__48in_placeE
	.align		8
        /*0050*/ 	.dword	_ZN39_INTERNAL_ead9d7a1_4_k_cu_57b6e467_75574cuda3std6ranges3__45__cpo4swapE
	.align		8
        /*0058*/ 	.dword	_ZN39_INTERNAL_ead9d7a1_4_k_cu_57b6e467_75574cuda3std6ranges3__45__cpo9iter_moveE
	.align		8
        /*0060*/ 	.dword	_ZN39_INTERNAL_ead9d7a1_4_k_cu_57b6e467_75574cute7productE
	.align		8
        /*0068*/ 	.dword	_ZN39_INTERNAL_ead9d7a1_4_k_cu_57b6e467_75574cute1_E
	.align		8
        /*0070*/ 	.dword	$str$25
	.align		8
        /*0078*/ 	.dword	$str$26
	.align		8
        /*0080*/ 	.dword	$str$27
	.align		8
        /*0088*/ 	.dword	$str$28


//--------------------- .text._ZN7cutlass13device_kernelINS_4gemm6kernel13GemmUniversalIN4cute5tupleIJiiiiEEENS1_10collective13CollectiveMmaINS1_35MainloopSm100TmaUmmaWarpSpecializedILi5ELi2ELi4ENS5_IJNS4_1CILi1EEENSA_ILi2EEESB_EEEEENS5_IJNSA_ILi128EEESF_NSA_ILi64EEEEEENS_10bfloat16_tENS5_IJlSB_lEEESI_SJ_NS4_8TiledMMAINS4_8MMA_AtomIJNS4_20SM100_MMA_F16BF16_SSISI_SI_fLi128ELi128ELNS4_4UMMA5MajorE0ELSO_0ELNSN_7ScaleInE0ELSP_0EEEEEENS4_6LayoutINS5_IJSB_SB_SB_EEENS5_IJNSA_ILi0EEESU_SU_EEEEENS5_IJNS4_10UnderscoreESX_SX_EEEEENS4_23SM90_TMA_LOAD_MULTICASTENS4_14ComposedLayoutINS4_7SwizzleILi3ELi4ELi3EEENS4_18smem_ptr_flag_bitsILi16EEENSS_INS5_IJNSA_ILi8EEESG_EEENS5_IJSG_SB_EEEEEEEvNS4_8identityENS4_13SM90_TMA_LOADES1A_vS1B_EENS_8epilogue10collective18CollectiveEpilogueINS1E_23Sm100TmaWarpSpecializedILi4ELi2ELi32ELb1ELb0EEEJSH_NS5_IJNSS_ISF_SB_EENSS_INSA_ILi32EEESB_EEEEESI_SJ_SI_SJ_NS1E_6fusion15FusionCallbacksIS1I_NS1N_17LinearCombinationISI_fSI_fLNS_15FloatRoundStyleE2EEESH_S1M_JEEENS4_5SM1004TMEM4LOAD26SM100_TMEM_LOAD_32dp32b32xES1C_NS11_INS12_ILi2ELi4ELi3EEES15_NSS_INS5_IJS16_S1K_EEENS5_IJS1K_SB_EEEEEEENS4_39AutoVectorizingCopyWithAssumedAlignmentILi128EEENS4_14SM90_TMA_STOREES21_S23_S23_EEEvvEEEEvNT_6ParamsE --------------------------
	.section	.text._ZN7cutlass13device_kernelINS_4gemm6kernel13GemmUniversalIN4cute5tupleIJiiiiEEENS1_10collective13CollectiveMmaINS1_35MainloopSm100TmaUmmaWarpSpecializedILi5ELi2ELi4ENS5_IJNS4_1CILi1EEENSA_ILi2EEESB_EEEEENS5_IJNSA_ILi128EEESF_NSA_ILi64EEEEEENS_10bfloat16_tENS5_IJlSB_lEEESI_SJ_NS4_8TiledMMAINS4_8MMA_AtomIJNS4_20SM100_MMA_F16BF16_SSISI_SI_fLi128ELi128ELNS4_4UMMA5MajorE0ELSO_0ELNSN_7ScaleInE0ELSP_0EEEEEENS4_6LayoutINS5_IJSB_SB_SB_EEENS5_IJNSA_ILi0EEESU_SU_EEEEENS5_IJNS4_10UnderscoreESX_SX_EEEEENS4_23SM90_TMA_LOAD_MULTICASTENS4_14ComposedLayoutINS4_7SwizzleILi3ELi4ELi3EEENS4_18smem_ptr_flag_bitsILi16EEENSS_INS5_IJNSA_ILi8EEESG_EEENS5_IJSG_SB_EEEEEEEvNS4_8identityENS4_13SM90_TMA_LOADES1A_vS1B_EENS_8epilogue10collective18CollectiveEpilogueINS1E_23Sm100TmaWarpSpecializedILi4ELi2ELi32ELb1ELb0EEEJSH_NS5_IJNSS_ISF_SB_EENSS_INSA_ILi32EEESB_EEEEESI_SJ_SI_SJ_NS1E_6fusion15FusionCallbacksIS1I_NS1N_17LinearCombinationISI_fSI_fLNS_15FloatRoundStyleE2EEESH_S1M_JEEENS4_5SM1004TMEM4LOAD26SM100_TMEM_LOAD_32dp32b32xES1C_NS11_INS12_ILi2ELi4ELi3EEES15_NSS_INS5_IJS16_S1K_EEENS5_IJS1K_SB_EEEEEEENS4_39AutoVectorizingCopyWithAssumedAlignmentILi128EEENS4_14SM90_TMA_STOREES21_S23_S23_EEEvvEEEEvNT_6ParamsE,"ax",@progbits
	.align	128
.text._ZN7cutlass13device_kernelINS_4gemm6kernel13GemmUniversalIN4cute5tupleIJiiiiEEENS1_10collective13CollectiveMmaINS1_35MainloopSm100TmaUmmaWarpSpecializedILi5ELi2ELi4ENS5_IJNS4_1CILi1EEENSA_ILi2EEESB_EEEEENS5_IJNSA_ILi128EEESF_NSA_ILi64EEEEEENS_10bfloat16_tENS5_IJlSB_lEEESI_SJ_NS4_8TiledMMAINS4_8MMA_AtomIJNS4_20SM100_MMA_F16BF16_SSISI_SI_fLi128ELi128ELNS4_4UMMA5MajorE0ELSO_0ELNSN_7ScaleInE0ELSP_0EEEEEENS4_6LayoutINS5_IJSB_SB_SB_EEENS5_IJNSA_ILi0EEESU_SU_EEEEENS5_IJNS4_10UnderscoreESX_SX_EEEEENS4_23SM90_TMA_LOAD_MULTICASTENS4_14ComposedLayoutINS4_7SwizzleILi3ELi4ELi3EEENS4_18smem_ptr_flag_bitsILi16EEENSS_INS5_IJNSA_ILi8EEESG_EEENS5_IJSG_SB_EEEEEEEvNS4_8identityENS4_13SM90_TMA_LOADES1A_vS1B_EENS_8epilogue10collective18CollectiveEpilogueINS1E_23Sm100TmaWarpSpecializedILi4ELi2ELi32ELb1ELb0EEEJSH_NS5_IJNSS_ISF_SB_EENSS_INSA_ILi32EEESB_EEEEESI_SJ_SI_SJ_NS1E_6fusion15FusionCallbacksIS1I_NS1N_17LinearCombinationISI_fSI_fLNS_15FloatRoundStyleE2EEESH_S1M_JEEENS4_5SM1004TMEM4LOAD26SM100_TMEM_LOAD_32dp32b32xES1C_NS11_INS12_ILi2ELi4ELi3EEES15_NSS_INS5_IJS16_S1K_EEENS5_IJS1K_SB_EEEEEEENS4_39AutoVectorizingCopyWithAssumedAlignmentILi128EEENS4_14SM90_TMA_STOREES21_S23_S23_EEEvvEEEEvNT_6ParamsE:
        .type           _ZN7cutlass13device_kernelINS_4gemm6kernel13GemmUniversalIN4cute5tupleIJiiiiEEENS1_10collective13CollectiveMmaINS1_35MainloopSm100TmaUmmaWarpSpecializedILi5ELi2ELi4ENS5_IJNS4_1CILi1EEENSA_ILi2EEESB_EEEEENS5_IJNSA_ILi128EEESF_NSA_ILi64EEEEEENS_10bfloat16_tENS5_IJlSB_lEEESI_SJ_NS4_8TiledMMAINS4_8MMA_AtomIJNS4_20SM100_MMA_F16BF16_SSISI_SI_fLi128ELi128ELNS4_4UMMA5MajorE0ELSO_0ELNSN_7ScaleInE0ELSP_0EEEEEENS4_6LayoutINS5_IJSB_SB_SB_EEENS5_IJNSA_ILi0EEESU_SU_EEEEENS5_IJNS4_10UnderscoreESX_SX_EEEEENS4_23SM90_TMA_LOAD_MULTICASTENS4_14ComposedLayoutINS4_7SwizzleILi3ELi4ELi3EEENS4_18smem_ptr_flag_bitsILi16EEENSS_INS5_IJNSA_ILi8EEESG_EEENS5_IJSG_SB_EEEEEEEvNS4_8identityENS4_13SM90_TMA_LOADES1A_vS1B_EENS_8epilogue10collective18CollectiveEpilogueINS1E_23Sm100TmaWarpSpecializedILi4ELi2ELi32ELb1ELb0EEEJSH_NS5_IJNSS_ISF_SB_EENSS_INSA_ILi32EEESB_EEEEESI_SJ_SI_SJ_NS1E_6fusion15FusionCallbacksIS1I_NS1N_17LinearCombinationISI_fSI_fLNS_15FloatRoundStyleE2EEESH_S1M_JEEENS4_5SM1004TMEM4LOAD26SM100_TMEM_LOAD_32dp32b32xES1C_NS11_INS12_ILi2ELi4ELi3EEES15_NSS_INS5_IJS16_S1K_EEENS5_IJS1K_SB_EEEEEEENS4_39AutoVectorizingCopyWithAssumedAlignmentILi128EEENS4_14SM90_TMA_STOREES21_S23_S23_EEEvvEEEEvNT_6ParamsE,@function
        .size           _ZN7cutlass13device_kernelINS_4gemm6kernel13GemmUniversalIN4cute5tupleIJiiiiEEENS1_10collective13CollectiveMmaINS1_35MainloopSm100TmaUmmaWarpSpecializedILi5ELi2ELi4ENS5_IJNS4_1CILi1EEENSA_ILi2EEESB_EEEEENS5_IJNSA_ILi128EEESF_NSA_ILi64EEEEEENS_10bfloat16_tENS5_IJlSB_lEEESI_SJ_NS4_8TiledMMAINS4_8MMA_AtomIJNS4_20SM100_MMA_F16BF16_SSISI_SI_fLi128ELi128ELNS4_4UMMA5MajorE0ELSO_0ELNSN_7ScaleInE0ELSP_0EEEEEENS4_6LayoutINS5_IJSB_SB_SB_EEENS5_IJNSA_ILi0EEESU_SU_EEEEENS5_IJNS4_10UnderscoreESX_SX_EEEEENS4_23SM90_TMA_LOAD_MULTICASTENS4_14ComposedLayoutINS4_7SwizzleILi3ELi4ELi3EEENS4_18smem_ptr_flag_bitsILi16EEENSS_INS5_IJNSA_ILi8EEESG_EEENS5_IJSG_SB_EEEEEEEvNS4_8identityENS4_13SM90_TMA_LOADES1A_vS1B_EENS_8epilogue10collective18CollectiveEpilogueINS1E_23Sm100TmaWarpSpecializedILi4ELi2ELi32ELb1ELb0EEEJSH_NS5_IJNSS_ISF_SB_EENSS_INSA_ILi32EEESB_EEEEESI_SJ_SI_SJ_NS1E_6fusion15FusionCallbacksIS1I_NS1N_17LinearCombinationISI_fSI_fLNS_15FloatRoundStyleE2EEESH_S1M_JEEENS4_5SM1004TMEM4LOAD26SM100_TMEM_LOAD_32dp32b32xES1C_NS11_INS12_ILi2ELi4ELi3EEES15_NSS_INS5_IJS16_S1K_EEENS5_IJS1K_SB_EEEEEEENS4_39AutoVectorizingCopyWithAssumedAlignmentILi128EEENS4_14SM90_TMA_STOREES21_S23_S23_EEEvvEEEEvNT_6ParamsE,(.L_x_186 - _ZN7cutlass13device_kernelINS_4gemm6kernel13GemmUniversalIN4cute5tupleIJiiiiEEENS1_10collective13CollectiveMmaINS1_35MainloopSm100TmaUmmaWarpSpecializedILi5ELi2ELi4ENS5_IJNS4_1CILi1EEENSA_ILi2EEESB_EEEEENS5_IJNSA_ILi128EEESF_NSA_ILi64EEEEEENS_10bfloat16_tENS5_IJlSB_lEEESI_SJ_NS4_8TiledMMAINS4_8MMA_AtomIJNS4_20SM100_MMA_F16BF16_SSISI_SI_fLi128ELi128ELNS4_4UMMA5MajorE0ELSO_0ELNSN_7ScaleInE0ELSP_0EEEEEENS4_6LayoutINS5_IJSB_SB_SB_EEENS5_IJNSA_ILi0EEESU_SU_EEEEENS5_IJNS4_10UnderscoreESX_SX_EEEEENS4_23SM90_TMA_LOAD_MULTICASTENS4_14ComposedLayoutINS4_7SwizzleILi3ELi4ELi3EEENS4_18smem_ptr_flag_bitsILi16EEENSS_INS5_IJNSA_ILi8EEESG_EEENS5_IJSG_SB_EEEEEEEvNS4_8identityENS4_13SM90_TMA_LOADES1A_vS1B_EENS_8epilogue10collective18CollectiveEpilogueINS1E_23Sm100TmaWarpSpecializedILi4ELi2ELi32ELb1ELb0EEEJSH_NS5_IJNSS_ISF_SB_EENSS_INSA_ILi32EEESB_EEEEESI_SJ_SI_SJ_NS1E_6fusion15FusionCallbacksIS1I_NS1N_17LinearCombinationISI_fSI_fLNS_15FloatRoundStyleE2EEESH_S1M_JEEENS4_5SM1004TMEM4LOAD26SM100_TMEM_LOAD_32dp32b32xES1C_NS11_INS12_ILi2ELi4ELi3EEES15_NSS_INS5_IJS16_S1K_EEENS5_IJS1K_SB_EEEEEEENS4_39AutoVectorizingCopyWithAssumedAlignmentILi128EEENS4_14SM90_TMA_STOREES21_S23_S23_EEEvvEEEEvNT_6ParamsE)
        .other          _ZN7cutlass13device_kernelINS_4gemm6kernel13GemmUniversalIN4cute5tupleIJiiiiEEENS1_10collective13CollectiveMmaINS1_35MainloopSm100TmaUmmaWarpSpecializedILi5ELi2ELi4ENS5_IJNS4_1CILi1EEENSA_ILi2EEESB_EEEEENS5_IJNSA_ILi128EEESF_NSA_ILi64EEEEEENS_10bfloat16_tENS5_IJlSB_lEEESI_SJ_NS4_8TiledMMAINS4_8MMA_AtomIJNS4_20SM100_MMA_F16BF16_SSISI_SI_fLi128ELi128ELNS4_4UMMA5MajorE0ELSO_0ELNSN_7ScaleInE0ELSP_0EEEEEENS4_6LayoutINS5_IJSB_SB_SB_EEENS5_IJNSA_ILi0EEESU_SU_EEEEENS5_IJNS4_10UnderscoreESX_SX_EEEEENS4_23SM90_TMA_LOAD_MULTICASTENS4_14ComposedLayoutINS4_7SwizzleILi3ELi4ELi3EEENS4_18smem_ptr_flag_bitsILi16EEENSS_INS5_IJNSA_ILi8EEESG_EEENS5_IJSG_SB_EEEEEEEvNS4_8identityENS4_13SM90_TMA_LOADES1A_vS1B_EENS_8epilogue10collective18CollectiveEpilogueINS1E_23Sm100TmaWarpSpecializedILi4ELi2ELi32ELb1ELb0EEEJSH_NS5_IJNSS_ISF_SB_EENSS_INSA_ILi32EEESB_EEEEESI_SJ_SI_SJ_NS1E_6fusion15FusionCallbacksIS1I_NS1N_17LinearCombinationISI_fSI_fLNS_15FloatRoundStyleE2EEESH_S1M_JEEENS4_5SM1004TMEM4LOAD26SM100_TMEM_LOAD_32dp32b32xES1C_NS11_INS12_ILi2ELi4ELi3EEES15_NSS_INS5_IJS16_S1K_EEENS5_IJS1K_SB_EEEEEEENS4_39AutoVectorizingCopyWithAssumedAlignmentILi128EEENS4_14SM90_TMA_STOREES21_S23_S23_EEEvvEEEEvNT_6ParamsE,@"STO_CUDA_ENTRY STV_DEFAULT"
_ZN7cutlass13device_kernelINS_4gemm6kernel13GemmUniversalIN4cute5tupleIJiiiiEEENS1_10collective13CollectiveMmaINS1_35MainloopSm100TmaUmmaWarpSpecializedILi5ELi2ELi4ENS5_IJNS4_1CILi1EEENSA_ILi2EEESB_EEEEENS5_IJNSA_ILi128EEESF_NSA_ILi64EEEEEENS_10bfloat16_tENS5_IJlSB_lEEESI_SJ_NS4_8TiledMMAINS4_8MMA_AtomIJNS4_20SM100_MMA_F16BF16_SSISI_SI_fLi128ELi128ELNS4_4UMMA5MajorE0ELSO_0ELNSN_7ScaleInE0ELSP_0EEEEEENS4_6LayoutINS5_IJSB_SB_SB_EEENS5_IJNSA_ILi0EEESU_SU_EEEEENS5_IJNS4_10UnderscoreESX_SX_EEEEENS4_23SM90_TMA_LOAD_MULTICASTENS4_14ComposedLayoutINS4_7SwizzleILi3ELi4ELi3EEENS4_18smem_ptr_flag_bitsILi16EEENSS_INS5_IJNSA_ILi8EEESG_EEENS5_IJSG_SB_EEEEEEEvNS4_8identityENS4_13SM90_TMA_LOADES1A_vS1B_EENS_8epilogue10collective18CollectiveEpilogueINS1E_23Sm100TmaWarpSpecializedILi4ELi2ELi32ELb1ELb0EEEJSH_NS5_IJNSS_ISF_SB_EENSS_INSA_ILi32EEESB_EEEEESI_SJ_SI_SJ_NS1E_6fusion15FusionCallbacksIS1I_NS1N_17LinearCombinationISI_fSI_fLNS_15FloatRoundStyleE2EEESH_S1M_JEEENS4_5SM1004TMEM4LOAD26SM100_TMEM_LOAD_32dp32b32xES1C_NS11_INS12_ILi2ELi4ELi3EEES15_NSS_INS5_IJS16_S1K_EEENS5_IJS1K_SB_EEEEEEENS4_39AutoVectorizingCopyWithAssumedAlignmentILi128EEENS4_14SM90_TMA_STOREES21_S23_S23_EEEvvEEEEvNT_6ParamsE:
[----:B------:R-:W1:Y:S01]  /*0000*/  LDC R1, c[0x0][0x37c] ;  /* 0x0000df00ff017b82 */ /* 0x000e620000000800 */
[----:B------:R-:W2:Y:S01]  /*0010*/  S2R R94, SR_TID.X ;  /* 0x00000000005e7919 */ /* 0x000ea20000002100 */
[----:B------:R-:W3:Y:S01]  /*0020*/  LDCU.64 UR8, c[0x0][0x890] ;  /* 0x00011200ff0877ac */ /* 0x000ee20008000a00 */
[----:B------:R-:W-:Y:S02]  /*0030*/  PRMT R80, RZ, 0x7610, R80 ;  /* 0x00007610ff507816 */ /* 0x000fe40000000050 */
[----:B------:R-:W-:Y:S01]  /*0040*/  ELECT P3, URZ, PT ;  /* 0x0000000000ff782f */ /* 0x000fe20003860000 */
[----:B---3--:R-:W-:-:S04]  /*0050*/  UISETP.NE.U32.AND UP0, UPT, UR8, URZ, UPT ;  /* 0x000000ff0800728c */ /* 0x008fc8000bf05070 */
[----:B------:R-:W-:Y:S01]  /*0060*/  UISETP.NE.AND.EX UP0, UPT, UR9, URZ, UPT, UP0 ;  /* 0x000000ff0900728c */ /* 0x000fe2000bf05300 */
[----:B--2---:R-:W-:-:S05]  /*0070*/  SHF.R.U32.HI R81, RZ, 0x5, R94 ;  /* 0x00000005ff517819 */ /* 0x004fca000001165e */
[----:B------:R-:W2:Y:S02]  /*0080*/  SHFL.IDX PT, R0, R81, RZ, 0x1f ;  /* 0x00001fff51007589 */ /* 0x000ea400000e0000 */
[----:B--2---:R-:W-:Y:S01]  /*0090*/  R2UR UR17, R0 ;  /* 0x00000000001172ca */ /* 0x004fe200000e0000 */
[----:B-1----:R-:W-:-:S14]  /*00a0*/  BRA.U UP0, `(.L_x_0) ;  /* 0x0000000100307547 */ /* 0x002fdc000b800000 */
[----:B------:R-:W1:Y:S02]  /*00b0*/  LDCU.64 UR4, c[0x0][0x888] ;  /* 0x00011100ff0477ac */ /* 0x000e640008000a00 */
[----:B-1----:R-:W-:-:S04]  /*00c0*/  UISETP.NE.U32.AND UP0, UPT, UR4, URZ, UPT ;  /* 0x000000ff0400728c */ /* 0x002fc8000bf05070 */
[----:B------:R-:W-:-:S09]  /*00d0*/  UISETP.NE.AND.EX UP0, UPT, UR5, URZ, UPT, UP0 ;  /* 0x000000ff0500728c */ /* 0x000fd2000bf05300 */
[----:B------:R-:W-:Y:S05]  /*00e0*/  BRA.U !UP0, `(.L_x_1) ;  /* 0x0000000108147547 */ /* 0x000fea000b800000 */
[----:B------:R-:W1:Y:S01]  /*00f0*/  LDC.64 R2, c[0x0][0x888] ;  /* 0x00022200ff027b82 */ /* 0x000e620000000a00 */
[----:B------:R-:W1:Y:S02]  /*0100*/  LDCU.64 UR4, c[0x0][0x358] ;  /* 0x00006b00ff0477ac */ /* 0x000e640008000a00 */
[----:B-1----:R1:W5:Y:S01]  /*0110*/  LDG.E R41, desc[UR4][R2.64] ;  /* 0x0000000402297981 */ /* 0x002362000c1e1900 */
[----:B------:R-:W-:Y:S01]  /*0120*/  HFMA2 R80, -RZ, RZ, 0, 5.9604644775390625e-08 ;  /* 0x00000001ff507431 */ /* 0x000fe200000001ff */
[----:B------:R-:W-:Y:S05]  /*0130*/  BRA `(.L_x_0) ;  /* 0x00000000000c7947 */ /* 0x000fea0003800000 */
.L_x_1:
[----:B------:R-:W1:Y:S01]  /*0140*/  LDCU UR4, c[0x0][0x880] ;  /* 0x00011000ff0477ac */ /* 0x000e620008000800 */
[----:B------:R-:W-:Y:S01]  /*0150*/  HFMA2 R80, -RZ, RZ, 0, 5.9604644775390625e-08 ;  /* 0x00000001ff507431 */ /* 0x000fe200000001ff */
[----:B-1----:R-:W-:-:S07]  /*0160*/  MOV R41, UR4 ;  /* 0x0000000400297c02 */ /* 0x002fce0008000f00 */
.L_x_0:
[----:B------:R-:W2:Y:S02]  /*0170*/  LDCU.64 UR4, c[0x0][0x8b0] ;  /* 0x00011600ff0477ac */ /* 0x000ea40008000a00 */
[----:B--2---:R-:W-:-:S04]  /*0180*/  UISETP.NE.U32.AND UP0, UPT, UR4, URZ, UPT ;  /* 0x000000ff0400728c */ /* 0x004fc8000bf05070 */
[----:B------:R-:W-:-:S09]  /*0190*/  UISETP.NE.AND.EX UP0, UPT, UR5, URZ, UPT, UP0 ;  /* 0x000000ff0500728c */ /* 0x000fd2000bf05300 */
[----:B------:R-:W-:Y:S05]  /*01a0*/  BRA.U UP0, `(.L_x_2) ;  /* 0x0000000100287547 */ /* 0x000fea000b800000 */
[----:B------:R-:W2:Y:S02]  /*01b0*/  LDCU.64 UR4, c[0x0][0x8a8] ;  /* 0x00011500ff0477ac */ /* 0x000ea40008000a00 */
[----:B--2---:R-:W-:-:S04]  /*01c0*/  UISETP.NE.U32.AND UP0, UPT, UR4, URZ, UPT ;  /* 0x000000ff0400728c */ /* 0x004fc8000bf05070 */
[----:B------:R-:W-:-:S09]  /*01d0*/  UISETP.NE.AND.EX UP0, UPT, UR5, URZ, UPT, UP0 ;  /* 0x000000ff0500728c */ /* 0x000fd2000bf05300 */
[----:B------:R-:W-:Y:S05]  /*01e0*/  BRA.U !UP0, `(.L_x_3) ;  /* 0x0000000108107547 */ /* 0x000fea000b800000 */
[----:B------:R-:W2:Y:S01]  /*01f0*/  LDC.64 R38, c[0x0][0x8a8] ;  /* 0x00022a00ff267b82 */ /* 0x000ea20000000a00 */
[----:B------:R-:W2:Y:S02]  /*0200*/  LDCU.64 UR4, c[0x0][0x358] ;  /* 0x00006b00ff0477ac */ /* 0x000ea40008000a00 */
[----:B--2---:R2:W5:Y:S01]  /*0210*/  LDG.E R38, desc[UR4][R38.64] ;  /* 0x0000000426267981 */ /* 0x004562000c1e1900 */
[----:B------:R-:W-:Y:S05]  /*0220*/  BRA `(.L_x_2) ;  /* 0x0000000000087947 */ /* 0x000fea0003800000 */
.L_x_3:
[----:B------:R-:W2:Y:S02]  /*0230*/  LDCU UR4, c[0x0][0x8a0] ;  /* 0x00011400ff0477ac */ /* 0x000ea40008000800 */
[----:B--2---:R-:W-:Y:S02]  /*0240*/  MOV R38, UR4 ;  /* 0x0000000400267c02 */ /* 0x004fe40008000f00 */
.L_x_2:
[----:B------:R-:W-:Y:S01]  /*0250*/  IMAD.U32 R0, RZ, RZ, UR17 ;  /* 0x00000011ff007e24 */ /* 0x000fe2000f8e00ff */
[----:B------:R-:W-:Y:S04]  /*0260*/  BSSY.RECONVERGENT B0, `(.L_x_4) ;  /* 0x000000c000007945 */ /* 0x000fe80003800200 */
[C---:B------:R-:W-:Y:S02]  /*0270*/  ISETP.NE.OR P1, PT, R0.reuse, 0x1, !P3 ;  /* 0x000000010000780c */ /* 0x040fe40005f25670 */
[----:B------:R-:W-:-:S11]  /*0280*/  ISETP.NE.OR P0, PT, R0, 0x3, !P3 ;  /* 0x000000030000780c */ /* 0x000fd60005f05670 */
[----:B------:R-:W-:Y:S05]  /*0290*/  @P1 BRA `(.L_x_5) ;  /* 0x0000000000201947 */ /* 0x000fea0003800000 */
[----:B------:R-:W3:Y:S02]  /*02a0*/  LDCU.64 UR4, c[0x0][0x348] ;  /* 0x00006900ff0477ac */ /* 0x000ee40008000a00 */
[----:B---3--:R-:W-:Y:S02]  /*02b0*/  UIADD3 UR6, UP1, UPT, UR4, 0x80, URZ ;  /* 0x0000008004067890 */ /* 0x008fe4000ff3e0ff */
[----:B------:R-:W-:Y:S02]  /*02c0*/  UIADD3 UR4, UP0, UPT, UR4, 0x180, URZ ;  /* 0x0000018004047890 */ /* 0x000fe4000ff1e0ff */
[----:B------:R-:W-:Y:S02]  /*02d0*/  UIADD3.X UR7, UPT, UPT, URZ, UR5, URZ, UP1, !UPT ;  /* 0x00000005ff077290 */ /* 0x000fe40008ffe4ff */
[----:B------:R-:W-:-:S07]  /*02e0*/  UIADD3.X UR5, UPT, UPT, URZ, UR5, URZ, UP0, !UPT ;  /* 0x00000005ff057290 */ /* 0x000fce00087fe4ff */
[----:B------:R3:W-:Y:S02]  /*02f0*/  UTMACCTL.PF [UR6] ;  /* 0x00000000060079b9 */ /* 0x0007e40008040000 */
[----:B------:R3:W-:Y:S02]  /*0300*/  UTMACCTL.PF [UR4] ;  /* 0x00000000040079b9 */ /* 0x0007e40008040000 */
[----:B---3--:R-:W-:Y:S01]  /*0310*/  NOP ;  /* 0x0000000000007918 */ /* 0x008fe20000000000 */
.L_x_5:
[----:B------:R-:W-:Y:S05]  /*0320*/  BSYNC.RECONVERGENT B0 ;  /* 0x0000000000007941 */ /* 0x000fea0003800200 */
.L_x_4:
[----:B------:R-:W-:Y:S04]  /*0330*/  BSSY.RECONVERGENT B0, `(.L_x_6) ;  /* 0x000000a000007945 */ /* 0x000fe80003800200 */
        /* <DEDUP_REMOVED lines=9> */
.L_x_7:
[----:B------:R-:W-:Y:S05]  /*03d0*/  BSYNC.RECONVERGENT B0 ;  /* 0x0000000000007941 */ /* 0x000fea0003800200 */
.L_x_6:
[----:B------:R-:W3:Y:S01]  /*03e0*/  LDCU.64 UR4, c[0x0][0x888] ;  /* 0x00011100ff0477ac */ /* 0x000ee20008000a00 */
[----:B------:R-:W-:Y:S02]  /*03f0*/  UISETP.EQ.U32.AND UP1, UPT, UR8, URZ, UPT ;  /* 0x000000ff0800728c */ /* 0x000fe4000bf22070 */
[----:B------:R-:W-:Y:S02]  /*0400*/  UPLOP3.LUT UP3, UPT, UPT, UPT, UPT, 0x80, 0x8 ;  /* 0x000000000008789c */ /* 0x000fe40003f6f070 */
[----:B---3--:R-:W-:-:S04]  /*0410*/  UISETP.NE.U32.AND UP0, UPT, UR4, URZ, UPT ;  /* 0x000000ff0400728c */ /* 0x008fc8000bf05070 */
[----:B------:R-:W-:-:S04]  /*0420*/  UISETP.NE.AND.EX UP0, UPT, UR5, URZ, UPT, UP0 ;  /* 0x000000ff0500728c */ /* 0x000fc8000bf05300 */
[----:B------:R-:W-:-:S04]  /*0430*/  UISETP.EQ.OR.EX UP2, UPT, UR9, URZ, !UP0, UP1 ;  /* 0x000000ff0900728c */ /* 0x000fc8000c742710 */
[----:B------:R-:W-:-:S06]  /*0440*/  UP2UR UR4, UPR, URZ, 0x4 ;  /* 0x00000004ff047883 */ /* 0x000fcc0008000000 */
[----:B------:R-:W-:Y:S01]  /*0450*/  MOV R83, UR4 ;  /* 0x0000000400537c02 */ /* 0x000fe20008000f00 */
[----:B------:R-:W-:Y:S06]  /*0460*/  BRA.U !UP2, `(.L_x_8) ;  /* 0x000000010a207547 */ /* 0x000fec000b800000 */
[----:B------:R-:W-:Y:S01]  /*0470*/  UISETP.NE.U32.AND UP1, UPT, UR8, URZ, UPT ;  /* 0x000000ff0800728c */ /* 0x000fe2000bf25070 */
[----:B-----5:R-:W-:Y:S01]  /*0480*/  FSETP.NEU.AND P0, PT, R41, RZ, PT ;  /* 0x000000ff2900720b */ /* 0x020fe20003f0d000 */
[----:B------:R-:W-:Y:S02]  /*0490*/  USEL UR4, URZ, 0xffffffff, UP0 ;  /* 0xffffffffff047887 */ /* 0x000fe40008000000 */
[----:B------:R-:W-:-:S10]  /*04a0*/  UISETP.NE.AND.EX UP1, UPT, UR9, URZ, UPT, UP1 ;  /* 0x000000ff0900728c */ /* 0x000fd4000bf25310 */
[----:B------:R-:W-:Y:S01]  /*04b0*/  VOTEU.ANY UP0, P0 ;  /* 0x0000000000ff7886 */ /* 0x000fe20000000100 */
[----:B------:R-:W-:-:S04]  /*04c0*/  @!UP1 USEL UR4, URZ, 0xffffffff, UP0 ;  /* 0xffffffffff049887 */ /* 0x000fc80008000000 */
[----:B------:R-:W-:-:S04]  /*04d0*/  ULOP3.LUT UR4, UR4, 0x1, URZ, 0xc0, !UPT ;  /* 0x0000000104047892 */ /* 0x000fc8000f8ec0ff */
[----:B------:R-:W-:-:S11]  /*04e0*/  UISETP.NE.U32.AND UP3, UPT, UR4, 0x1, UPT ;  /* 0x000000010400788c */ /* 0x000fd6000bf65070 */
.L_x_8:
[----:B-1----:R-:W1:Y:S01]  /*04f0*/  SHFL.IDX PT, R2, R81, RZ, 0x1f ;  /* 0x00001fff51027589 */ /* 0x002e6200000e0000 */
[----:B------:R-:W-:-:S04]  /*0500*/  UISETP.NE.AND UP0, UPT, UR17, 0x2, UPT ;  /* 0x000000021100788c */ /* 0x000fc8000bf05270 */
[----:B------:R-:W-:Y:S01]  /*0510*/  USEL UR43, URZ, 0x1, UP0 ;  /* 0x00000001ff2b7887 */ /* 0x000fe20008000000 */
[----:B-1----:R-:W-:-:S13]  /*0520*/  ISETP.NE.AND P0, PT, R2, RZ, PT ;  /* 0x000000ff0200720c */ /* 0x002fda0003f05270 */
[----:B------:R-:W-:Y:S05]  /*0530*/  @P0 BRA `(.L_x_9) ;  /* 0x0000000000600947 */ /* 0x000fea0003800000 */
[----:B------:R-:W1:Y:S01]  /*0540*/  S2UR UR4, SR_CgaCtaId ;  /* 0x00000000000479c3 */ /* 0x000e620000008800 */
[----:B------:R-:W-:Y:S01]  /*0550*/  UMOV UR5, 0x400 ;  /* 0x0000040000057882 */ /* 0x000fe20000000000 */
[----:B------:R-:W-:Y:S01]  /*0560*/  UMOV UR8, 0x1 ;  /* 0x0000000100087882 */ /* 0x000fe20000000000 */
[----:B------:R-:W-:Y:S01]  /*0570*/  UMOV UR6, 0x2 ;  /* 0x0000000200067882 */ /* 0x000fe20000000000 */
[----:B------:R-:W-:-:S04]  /*0580*/  UIADD3 UR8, UPT, UPT, -UR8, 0x100000, URZ ;  /* 0x0010000008087890 */ /* 0x000fc8000fffe1ff */
[----:B------:R-:W-:Y:S02]  /*0590*/  USHF.L.U32 UR9, UR8, 0xb, URZ ;  /* 0x0000000b08097899 */ /* 0x000fe400080006ff */
[----:B------:R-:W-:Y:S02]  /*05a0*/  USHF.L.U32 UR8, UR8, 0x1, URZ ;  /* 0x0000000108087899 */ /* 0x000fe400080006ff */
[----:B------:R-:W-:-:S04]  /*05b0*/  UIADD3 UR6, UPT, UPT, -UR6, 0x100000, URZ ;  /* 0x0010000006067890 */ /* 0x000fc8000fffe1ff */
[----:B------:R-:W-:Y:S02]  /*05c0*/  USHF.L.U32 UR7, UR6, 0xb, URZ ;  /* 0x0000000b06077899 */ /* 0x000fe400080006ff */
[----:B------:R-:W-:Y:S01]  /*05d0*/  USHF.L.U32 UR6, UR6, 0x1, URZ ;  /* 0x0000000106067899 */ /* 0x000fe200080006ff */
[----:B------:R-:W-:Y:S01]  /*05e0*/  ELECT P0, URZ, PT ;  /* 0x0000000000ff782f */ /* 0x000fe20003800000 */
[----:B-1----:R-:W-:Y:S01]  /*05f0*/  ULEA UR4, UR4, UR5, 0x18 ;  /* 0x0000000504047291 */ /* 0x002fe2000f8ec0ff */
[----:B------:R-:W1:Y:S11]  /*0600*/  FENCE.VIEW.ASYNC.S ;  /* 0x00000000000073c6 */ /* 0x000e760000000000 */
[----:B-1----:R1:W3:Y:S01]  /*0610*/  SYNCS.EXCH.64 URZ, [UR4], UR8 ;  /* 0x0000000804ff75b2 */ /* 0x0022e20008000100 */
[----:B------:R1:W4:Y:S01]  /*0620*/  SYNCS.EXCH.64 URZ, [UR4+0x28], UR6 ;  /* 0x0000280604ff75b2 */ /* 0x0003220008000100 */
[----:B------:R1:W1:Y:S01]  /*0630*/  SYNCS.EXCH.64 URZ, [UR4+0x8], UR8 ;  /* 0x0000080804ff75b2 */ /* 0x0002620008000100 */
[----:B------:R1:W1:Y:S01]  /*0640*/  SYNCS.EXCH.64 URZ, [UR4+0x30], UR6 ;  /* 0x0000300604ff75b2 */ /* 0x0002620008000100 */
[----:B------:R1:W1:Y:S01]  /*0650*/  SYNCS.EXCH.64 URZ, [UR4+0x10], UR8 ;  /* 0x0000100804ff75b2 */ /* 0x0002620008000100 */
[----:B------:R1:W1:Y:S01]  /*0660*/  SYNCS.EXCH.64 URZ, [UR4+0x38], UR6 ;  /* 0x0000380604ff75b2 */ /* 0x0002620008000100 */
[----:B------:R1:W1:Y:S01]  /*0670*/  SYNCS.EXCH.64 URZ, [UR4+0x18], UR8 ;  /* 0x0000180804ff75b2 */ /* 0x0002620008000100 */
[----:B------:R1:W1:Y:S01]  /*0680*/  SYNCS.EXCH.64 URZ, [UR4+0x40], UR6 ;  /* 0x0000400604ff75b2 */ /* 0x0002620008000100 */
[----:B------:R1:W1:Y:S01]  /*0690*/  SYNCS.EXCH.64 URZ, [UR4+0x20], UR8 ;  /* 0x0000200804ff75b2 */ /* 0x0002620008000100 */
[----:B------:R1:W1:Y:S01]  /*06a0*/  SYNCS.EXCH.64 URZ, [UR4+0x48], UR6 ;  /* 0x0000480604ff75b2 */ /* 0x0002620008000100 */
[----:B------:R-:W-:Y:S01]  /*06b0*/  NOP ;  /* 0x0000000000007918 */ /* 0x000fe20000000000 */
.L_x_9:
[----:B------:R-:W2:Y:S01]  /*06c0*/  SHFL.IDX PT, R2, R81, RZ, 0x1f ;  /* 0x00001fff51027589 */ /* 0x000ea200000e0000 */
[----:B------:R-:W-:Y:S01]  /*06d0*/  NOP ;  /* 0x0000000000007918 */ /* 0x000fe20000000000 */
[----:B--2---:R-:W-:-:S13]  /*06e0*/  ISETP.NE.AND P0, PT, R2, 0x1, PT ;  /* 0x000000010200780c */ /* 0x004fda0003f05270 */
[----:B------:R-:W-:Y:S05]  /*06f0*/  @P0 BRA `(.L_x_10) ;  /* 0x0000000000580947 */ /* 0x000fea0003800000 */
[----:B-1----:R-:W1:Y:S01]  /*0700*/  S2UR UR4, SR_CgaCtaId ;  /* 0x00000000000479c3 */ /* 0x002e620000008800 */
        /* <DEDUP_REMOVED lines=12> */
[----:B-1----:R2:W1:Y:S01]  /*07d0*/  SYNCS.EXCH.64 URZ, [UR4+0x50], UR8 ;  /* 0x0000500804ff75b2 */ /* 0x0024620008000100 */
[----:B------:R2:W1:Y:S01]  /*07e0*/  SYNCS.EXCH.64 URZ, [UR4+0x70], UR6 ;  /* 0x0000700604ff75b2 */ /* 0x0004620008000100 */
[----:B------:R2:W1:Y:S01]  /*07f0*/  SYNCS.EXCH.64 URZ, [UR4+0x58], UR8 ;  /* 0x0000580804ff75b2 */ /* 0x0004620008000100 */
[----:B------:R2:W1:Y:S01]  /*0800*/  SYNCS.EXCH.64 URZ, [UR4+0x78], UR6 ;  /* 0x0000780604ff75b2 */ /* 0x0004620008000100 */
[----:B------:R2:W1:Y:S01]  /*0810*/  SYNCS.EXCH.64 URZ, [UR4+0x60], UR8 ;  /* 0x0000600804ff75b2 */ /* 0x0004620008000100 */
[----:B------:R2:W1:Y:S01]  /*0820*/  SYNCS.EXCH.64 URZ, [UR4+0x80], UR6 ;  /* 0x0000800604ff75b2 */ /* 0x0004620008000100 */
[----:B------:R2:W1:Y:S01]  /*0830*/  SYNCS.EXCH.64 URZ, [UR4+0x68], UR8 ;  /* 0x0000680804ff75b2 */ /* 0x0004620008000100 */
[----:B------:R2:W1:Y:S02]  /*0840*/  SYNCS.EXCH.64 URZ, [UR4+0x88], UR6 ;  /* 0x0000880604ff75b2 */ /* 0x0004640008000100 */
[----:B--2---:R-:W-:Y:S01]  /*0850*/  NOP ;  /* 0x0000000000007918 */ /* 0x004fe20000000000 */
.L_x_10:
[----:B------:R-:W2:Y:S01]  /*0860*/  SHFL.IDX PT, R2, R81, RZ, 0x1f ;  /* 0x00001fff51027589 */ /* 0x000ea200000e0000 */
[----:B------:R-:W-:Y:S01]  /*0870*/  NOP ;  /* 0x0000000000007918 */ /* 0x000fe20000000000 */
[----:B--2---:R-:W-:-:S13]  /*0880*/  ISETP.NE.AND P0, PT, R2, 0x3, PT ;  /* 0x000000030200780c */ /* 0x004fda0003f05270 */
[----:B------:R-:W-:Y:S05]  /*0890*/  @P0 BRA `(.L_x_11) ;  /* 0x0000000000300947 */ /* 0x000fea0003800000 */
[----:B-1----:R-:W1:Y:S01]  /*08a0*/  S2UR UR6, SR_CgaCtaId ;  /* 0x00000000000679c3 */ /* 0x002e620000008800 */
[----:B------:R-:W-:Y:S01]  /*08b0*/  UMOV UR4, 0x400 ;  /* 0x0000040000047882 */ /* 0x000fe20000000000 */
[----:B------:R-:W-:Y:S01]  /*08c0*/  UMOV UR5, 0x20 ;  /* 0x0000002000057882 */ /* 0x000fe20000000000 */
[----:B------:R-:W-:Y:S01]  /*08d0*/  ELECT P0, URZ, PT ;  /* 0x0000000000ff782f */ /* 0x000fe20003800000 */
[----:B-1----:R-:W-:Y:S02]  /*08e0*/  ULEA UR6, UR6, UR4, 0x18 ;  /* 0x0000000406067291 */ /* 0x002fe4000f8ec0ff */
[----:B------:R-:W-:-:S04]  /*08f0*/  UIADD3 UR4, UPT, UPT, -UR5, 0x100000, URZ ;  /* 0x0010000005047890 */ /* 0x000fc8000fffe1ff */
[----:B------:R-:W-:Y:S02]  /*0900*/  USHF.L.U32 UR5, UR4, 0xb, URZ ;  /* 0x0000000b04057899 */ /* 0x000fe400080006ff */
[----:B------:R-:W-:Y:S01]  /*0910*/  USHF.L.U32 UR4, UR4, 0x1, URZ ;  /* 0x0000000104047899 */ /* 0x000fe200080006ff */
[----:B------:R-:W1:Y:S11]  /*0920*/  FENCE.VIEW.ASYNC.S ;  /* 0x00000000000073c6 */ /* 0x000e760000000000 */
[----:B-1----:R2:W1:Y:S01]  /*0930*/  SYNCS.EXCH.64 URZ, [UR6+0x90], UR4 ;  /* 0x0000900406ff75b2 */ /* 0x0024620008000100 */
[----:B------:R2:W1:Y:S02]  /*0940*/  SYNCS.EXCH.64 URZ, [UR6+0x98], UR4 ;  /* 0x0000980406ff75b2 */ /* 0x0004640008000100 */
[----:B--2---:R-:W-:Y:S01]  /*0950*/  NOP ;  /* 0x0000000000007918 */ /* 0x004fe20000000000 */
.L_x_11:
[----:B------:R-:W2:Y:S01]  /*0960*/  SHFL.IDX PT, R2, R81, RZ, 0x1f ;  /* 0x00001fff51027589 */ /* 0x000ea200000e0000 */
[----:B------:R-:W-:Y:S01]  /*0970*/  NOP ;  /* 0x0000000000007918 */ /* 0x000fe20000000000 */
[----:B--2---:R-:W-:-:S13]  /*0980*/  ISETP.NE.AND P0, PT, R2, 0x4, PT ;  /* 0x000000040200780c */ /* 0x004fda0003f05270 */
[----:B------:R-:W-:Y:S05]  /*0990*/  @P0 BRA `(.L_x_12) ;  /* 0x00000000004c0947 */ /* 0x000fea0003800000 */
[----:B-1----:R-:W1:Y:S01]  /*09a0*/  S2UR UR6, SR_CgaCtaId ;  /* 0x00000000000679c3 */ /* 0x002e620000008800 */
[----:B------:R-:W-:Y:S01]  /*09b0*/  UMOV UR4, 0x1e0 ;  /* 0x000001e000047882 */ /* 0x000fe20000000000 */
[----:B------:R-:W-:Y:S01]  /*09c0*/  UMOV UR5, 0x400 ;  /* 0x0000040000057882 */ /* 0x000fe20000000000 */
[----:B------:R-:W-:Y:S01]  /*09d0*/  USEL UR4, UR4, 0x1a0, UP3 ;  /* 0x000001a004047887 */ /* 0x000fe20009800000 */
[----:B------:R-:W-:Y:S01]  /*09e0*/  UMOV UR8, 0x1 ;  /* 0x0000000100087882 */ /* 0x000fe20000000000 */
[----:B------:R-:W-:Y:S01]  /*09f0*/  ELECT P0, URZ, PT ;  /* 0x0000000000ff782f */ /* 0x000fe20003800000 */
[----:B------:R-:W-:-:S04]  /*0a00*/  UIADD3 UR8, UPT, UPT, -UR8, 0x100000, URZ ;  /* 0x0010000008087890 */ /* 0x000fc8000fffe1ff */
[----:B------:R-:W-:Y:S02]  /*0a10*/  USHF.L.U32 UR9, UR8, 0xb, URZ ;  /* 0x0000000b08097899 */ /* 0x000fe400080006ff */
[----:B------:R-:W-:Y:S02]  /*0a20*/  USHF.L.U32 UR8, UR8, 0x1, URZ ;  /* 0x0000000108087899 */ /* 0x000fe400080006ff */
[----:B-1----:R-:W-:Y:S02]  /*0a30*/  ULEA UR6, UR6, UR5, 0x18 ;  /* 0x0000000506067291 */ /* 0x002fe4000f8ec0ff */
[----:B------:R-:W-:-:S04]  /*0a40*/  UIADD3 UR4, UPT, UPT, -UR4, 0x100000, URZ ;  /* 0x0010000004047890 */ /* 0x000fc8000fffe1ff */
[----:B------:R-:W-:Y:S02]  /*0a50*/  USHF.L.U32 UR5, UR4, 0xb, URZ ;  /* 0x0000000b04057899 */ /* 0x000fe400080006ff */
[----:B------:R-:W-:Y:S01]  /*0a60*/  USHF.L.U32 UR4, UR4, 0x1, URZ ;  /* 0x0000000104047899 */ /* 0x000fe200080006ff */
[----:B------:R-:W1:Y:S03]  /*0a70*/  FENCE.VIEW.ASYNC.S ;  /* 0x00000000000073c6 */ /* 0x000e660000000000 */
[----:B-1----:R2:W1:Y:S08]  /*0a80*/  SYNCS.EXCH.64 URZ, [UR6+0xa0], UR8 ;  /* 0x0000a00806ff75b2 */ /* 0x0024700008000100 */
[----:B------:R2:W1:Y:S01]  /*0a90*/  SYNCS.EXCH.64 URZ, [UR6+0xb0], UR4 ;  /* 0x0000b00406ff75b2 */ /* 0x0004620008000100 */
[----:B------:R2:W1:Y:S01]  /*0aa0*/  SYNCS.EXCH.64 URZ, [UR6+0xa8], UR8 ;  /* 0x0000a80806ff75b2 */ /* 0x0004620008000100 */
[----:B------:R2:W1:Y:S02]  /*0ab0*/  SYNCS.EXCH.64 URZ, [UR6+0xb8], UR4 ;  /* 0x0000b80406ff75b2 */ /* 0x0004640008000100 */
[----:B--2---:R-:W-:Y:S01]  /*0ac0*/  NOP ;  /* 0x0000000000007918 */ /* 0x004fe20000000000 */
.L_x_12:
        /* <DEDUP_REMOVED lines=26> */
.L_x_13:
[----:B------:R-:W2:Y:S01]  /*0c70*/  SHFL.IDX PT, R2, R81, RZ, 0x1f ;  /* 0x00001fff51027589 */ /* 0x000ea200000e0000 */
[----:B------:R-:W1:Y:S01]  /*0c80*/  S2UR UR47, SR_CgaCtaId ;  /* 0x00000000002f79c3 */ /* 0x000e620000008800 */
[----:B------:R-:W-:Y:S01]  /*0c90*/  NOP ;  /* 0x0000000000007918 */ /* 0x000fe20000000000 */
[----:B--2---:R-:W-:-:S13]  /*0ca0*/  ISETP.NE.AND P0, PT, R2, 0x3, PT ;  /* 0x000000030200780c */ /* 0x004fda0003f05270 */
[----:B-1----:R-:W-:Y:S05]  /*0cb0*/  @P0 BRA `(.L_x_14) ;  /* 0x0000000000340947 */ /* 0x002fea0003800000 */
[----:B------:R-:W-:Y:S01]  /*0cc0*/  UMOV UR4, 0x400 ;  /* 0x0000040000047882 */ /* 0x000fe20000000000 */
[----:B------:R-:W-:Y:S01]  /*0cd0*/  UMOV UR6, 0x20 ;  /* 0x0000002000067882 */ /* 0x000fe20000000000 */
[----:B------:R-:W-:Y:S02]  /*0ce0*/  ULEA UR4, UR47, UR4, 0x18 ;  /* 0x000000042f047291 */ /* 0x000fe4000f8ec0ff */
[----:B------:R-:W-:-:S04]  /*0cf0*/  UIADD3 UR6, UPT, UPT, -UR6, 0x100000, URZ ;  /* 0x0010000006067890 */ /* 0x000fc8000fffe1ff */
[----:B------:R-:W-:Y:S02]  /*0d00*/  USHF.L.U32 UR7, UR6, 0xb, URZ ;  /* 0x0000000b06077899 */ /* 0x000fe400080006ff */
[----:B------:R-:W-:Y:S01]  /*0d10*/  USHF.L.U32 UR6, UR6, 0x1, URZ ;  /* 0x0000000106067899 */ /* 0x000fe200080006ff */
[----:B------:R-:W-:Y:S01]  /*0d20*/  ELECT P0, URZ, PT ;  /* 0x0000000000ff782f */ /* 0x000fe20003800000 */
[----:B------:R-:W1:Y:S10]  /*0d30*/  FENCE.VIEW.ASYNC.S ;  /* 0x00000000000073c6 */ /* 0x000e740000000000 */
[----:B-1----:R1:W2:Y:S01]  /*0d40*/  SYNCS.EXCH.64 URZ, [UR4+0x100], UR6 ;  /* 0x0001000604ff75b2 */ /* 0x0022a20008000100 */
[----:B------:R1:W1:Y:S01]  /*0d50*/  SYNCS.EXCH.64 URZ, [UR4+0x110], UR6 ;  /* 0x0001100604ff75b2 */ /* 0x0002620008000100 */
[----:B------:R1:W1:Y:S01]  /*0d60*/  SYNCS.EXCH.64 URZ, [UR4+0x108], UR6 ;  /* 0x0001080604ff75b2 */ /* 0x0002620008000100 */
[----:B------:R1:W1:Y:S01]  /*0d70*/  SYNCS.EXCH.64 URZ, [UR4+0x118], UR6 ;  /* 0x0001180604ff75b2 */ /* 0x0002620008000100 */
[----:B------:R-:W-:Y:S01]  /*0d80*/  NOP ;  /* 0x0000000000007918 */ /* 0x000fe20000000000 */
.L_x_14:
[----:B-1----:R-:W1:Y:S01]  /*0d90*/  LDCU UR4, c[0x0][0x36c] ;  /* 0x00006d80ff0477ac */ /* 0x002e620008000800 */
[----:B------:R-:W-:Y:S01]  /*0da0*/  ISETP.NE.OR P3, PT, R0, 0x2, !P3 ;  /* 0x000000020000780c */ /* 0x000fe20005f65670 */
[----:B------:R-:W-:Y:S01]  /*0db0*/  NOP ;  /* 0x0000000000007918 */ /* 0x000fe20000000000 */
[----:B------:R-:W-:Y:S01]  /*0dc0*/  LOP3.LUT R0, R94, 0x1f, RZ, 0xc0, !PT ;  /* 0x0000001f5e007812 */ /* 0x000fe200078ec0ff */
[----:B------:R-:W-:Y:S02]  /*0dd0*/  UISETP.NE.AND UP4, UPT, UR17, URZ, UPT ;  /* 0x000000ff1100728c */ /* 0x000fe4000bf85270 */
[----:B-1----:R-:W-:-:S09]  /*0de0*/  UISETP.EQ.U32.AND UP5, UPT, UR4, 0x1, UPT ;  /* 0x000000010400788c */ /* 0x002fd2000bfa2070 */
[----:B------:R-:W-:Y:S05]  /*0df0*/  BRA.U !UP5, `(.L_x_15) ;  /* 0x000000010d087547 */ /* 0x000fea000b800000 */
[----:B--234-:R-:W-:Y:S01]  /*0e00*/  UCGABAR_ARV ;  /* 0x00000000000079c7 */ /* 0x01cfe20008000000 */
[----:B------:R-:W-:Y:S05]  /*0e10*/  BRA `(.L_x_16) ;  /* 0x0000000000047947 */ /* 0x000fea0003800000 */
.L_x_15:
[----:B--234-:R-:W-:Y:S01]  /*0e20*/  NOP ;  /* 0x0000000000007918 */ /* 0x01cfe20000000000 */
.L_x_16:
[----:B------:R-:W1:Y:S01]  /*0e30*/  S2UR UR7, SR_CTAID.X ;  /* 0x00000000000779c3 */ /* 0x000e620000002500 */
[----:B------:R-:W-:-:S05]  /*0e40*/  CS2R.32 R82, SR_CgaSize ;  /* 0x0000000000527805 */ /* 0x000fca0000008a00 */
[----:B------:R-:W-:-:S05]  /*0e50*/  IMAD R82, R82, -0xa0, RZ ;  /* 0xffffff6052527824 */ /* 0x000fca00078e02ff */
[----:B------:R-:W-:-:S14]  /*0e60*/  R2UR UR5, R82 ;  /* 0x00000000520572ca */ /* 0x000fdc00000e0000 */
[----:B------:R-:W2:Y:S01]  /*0e70*/  LDCU UR5, c[0x0][UR5+0x2b0] ;  /* 0x00005600050577ac */ /* 0x000ea20008000800 */
[----:B------:R-:W-:-:S05]  /*0e80*/  CS2R.32 R82, SR_CgaSize ;  /* 0x0000000000527805 */ /* 0x000fca0000008a00 */
[----:B------:R-:W-:-:S05]  /*0e90*/  IMAD R82, R82, -0xa0, RZ ;  /* 0xffffff6052527824 */ /* 0x000fca00078e02ff */
[----:B------:R-:W-:-:S14]  /*0ea0*/  R2UR UR4, R82 ;  /* 0x00000000520472ca */ /* 0x000fdc00000e0000 */
[----:B------:R-:W3:Y:S01]  /*0eb0*/  LDCU UR4, c[0x0][UR4+0x2b4] ;  /* 0x00005680040477ac */ /* 0x000ee20008000800 */
[----:B------:R-:W4:Y:S01]  /*0ec0*/  S2UR UR8, SR_CTAID.Y ;  /* 0x00000000000879c3 */ /* 0x000f220000002600 */
[----:B------:R-:W-:-:S05]  /*0ed0*/  CS2R.32 R82, SR_CgaSize ;  /* 0x0000000000527805 */ /* 0x000fca0000008a00 */
[----:B------:R-:W-:-:S05]  /*0ee0*/  IMAD R82, R82, -0xa0, RZ ;  /* 0xffffff6052527824 */ /* 0x000fca00078e02ff */
[----:B------:R-:W-:-:S14]  /*0ef0*/  R2UR UR9, R82 ;  /* 0x00000000520972ca */ /* 0x000fdc00000e0000 */
[----:B------:R-:W3:Y:S01]  /*0f00*/  LDCU UR9, c[0x0][UR9+0x2a0] ;  /* 0x00005400090977ac */ /* 0x000ee20008000800 */
[----:B------:R-:W3:Y:S01]  /*0f10*/  LDCU UR21, c[0x0][0xb24] ;  /* 0x00016480ff1577ac */ /* 0x000ee20008000800 */
[----:B------:R-:W1:Y:S01]  /*0f20*/  S2UR UR36, SR_CTAID.Z ;  /* 0x00000000002479c3 */ /* 0x000e620000002700 */
[----:B------:R-:W-:-:S05]  /*0f30*/  CS2R.32 R82, SR_CgaSize ;  /* 0x0000000000527805 */ /* 0x000fca0000008a00 */
[----:B------:R-:W-:-:S05]  /*0f40*/  IMAD R82, R82, -0xa0, RZ ;  /* 0xffffff6052527824 */ /* 0x000fca00078e02ff */
[----:B------:R-:W-:-:S14]  /*0f50*/  R2UR UR63, R82 ;  /* 0x00000000523f72ca */ /* 0x000fdc00000e0000 */
[----:B------:R-:W3:Y:S01]  /*0f60*/  LDCU UR63, c[0x0][UR63+0x2a4] ;  /* 0x000054803f3f77ac */ /* 0x000ee20008000800 */
[----:B------:R-:W3:Y:S01]  /*0f70*/  LDCU UR42, c[0x0][0xb24] ;  /* 0x00016480ff2a77ac */ /* 0x000ee20008000800 */
[----:B-1----:R-:W-:Y:S01]  /*0f80*/  I2FP.F32.U32 R3, UR7 ;  /* 0x0000000700037c45 */ /* 0x002fe20008201000 */
[----:B------:R-:W1:Y:S04]  /*0f90*/  LDCU UR28, c[0x0][0xb30] ;  /* 0x00016600ff1c77ac */ /* 0x000e680008000800 */
[----:B--2---:R-:W-:Y:S01]  /*0fa0*/  FMUL R3, R3, UR5 ;  /* 0x0000000503037c20 */ /* 0x004fe20008400000 */
[----:B------:R-:W-:Y:S01]  /*0fb0*/  USHF.L.U32 UR26, UR47, 0xc, URZ ;  /* 0x0000000c2f1a7899 */ /* 0x000fe200080006ff */
[----:B----4-:R-:W-:Y:S01]  /*0fc0*/  I2FP.F32.U32 R2, UR8 ;  /* 0x0000000800027c45 */ /* 0x010fe20008201000 */
[----:B---3--:R-:W-:-:S03]  /*0fd0*/  UISETP.GE.AND UP2, UPT, UR21, 0x1, UPT ;  /* 0x000000011500788c */ /* 0x008fc6000bf46270 */
[----:B------:R-:W2:Y:S01]  /*0fe0*/  F2I.U32.TRUNC.NTZ R3, R3 ;  /* 0x0000000300037305 */ /* 0x000ea2000020f000 */
[----:B------:R-:W-:Y:S01]  /*0ff0*/  UMOV UR16, UR7 ;  /* 0x0000000700107c82 */ /* 0x000fe20008000000 */
[----:B------:R-:W-:Y:S01]  /*1000*/  FMUL R2, R2, UR4 ;  /* 0x0000000402027c20 */ /* 0x000fe20008400000 */
[----:B------:R-:W-:-:S05]  /*1010*/  UMOV UR20, UR8 ;  /* 0x0000000800147c82 */ /* 0x000fca0008000000 */
[----:B------:R-:W3:Y:S01]  /*1020*/  F2I.U32.TRUNC.NTZ R2, R2 ;  /* 0x0000000200027305 */ /* 0x000ee2000020f000 */
[----:B--2---:R-:W-:Y:S02]  /*1030*/  R2UR UR4, R3 ;  /* 0x00000000030472ca */ /* 0x004fe400000e0000 */
[----:B---3--:R-:W-:Y:S02]  /*1040*/  R2UR UR6, R2 ;  /* 0x00000000020672ca */ /* 0x008fe400000e0000 */
[----:B------:R-:W-:-:S09]  /*1050*/  PRMT R2, RZ, 0x7610, R2 ;  /* 0x00007610ff027816 */ /* 0x000fd20000000002 */
[----:B------:R-:W-:-:S04]  /*1060*/  UIADD3 UR5, UPT, UPT, -UR4, URZ, URZ ;  /* 0x000000ff04057290 */ /* 0x000fc8000fffe1ff */
[----:B------:R-:W-:Y:S02]  /*1070*/  UIMAD UR5, UR9, UR5, UR7 ;  /* 0x00000005090572a4 */ /* 0x000fe4000f8e0207 */
[----:B------:R-:W-:-:S04]  /*1080*/  UIADD3 UR4, UPT, UPT, -UR6, URZ, URZ ;  /* 0x000000ff06047290 */ /* 0x000fc8000fffe1ff */
[----:B------:R-:W-:Y:S01]  /*1090*/  IMAD.U32 R82, RZ, RZ, UR5 ;  /* 0x00000005ff527e24 */ /* 0x000fe2000f8e00ff */
[----:B------:R-:W-:Y:S01]  /*10a0*/  UIMAD UR63, UR63, UR4, UR8 ;  /* 0x000000043f3f72a4 */ /* 0x000fe2000f8e0208 */
[----:B-1----:R-:W-:Y:S11]  /*10b0*/  BRA.U UP4, `(.L_x_17) ;  /* 0x0000000104287547 */ /* 0x002ff6000b800000 */
[----:B------:R-:W-:Y:S01]  /*10c0*/  R2UR UR4, R82 ;  /* 0x00000000520472ca */ /* 0x000fe200000e0000 */
[----:B------:R-:W-:Y:S02]  /*10d0*/  UISETP.NE.AND UP0, UPT, UR63, URZ, UPT ;  /* 0x000000ff3f00728c */ /* 0x000fe4000bf05270 */
[----:B------:R-:W-:-:S10]  /*10e0*/  UISETP.NE.AND UP1, UPT, UR63, 0x1, UPT ;  /* 0x000000013f00788c */ /* 0x000fd4000bf25270 */
[----:B------:R-:W-:-:S04]  /*10f0*/  UISETP.EQ.OR UP0, UPT, UR4, URZ, !UP0 ;  /* 0x000000ff0400728c */ /* 0x000fc8000c702670 */
[----:B------:R-:W-:Y:S02]  /*1100*/  USEL UR5, URZ, 0x1, !UP0 ;  /* 0x00000001ff057887 */ /* 0x000fe4000c000000 */
[----:B------:R-:W-:Y:S02]  /*1110*/  UISETP.NE.AND UP0, UPT, UR4, URZ, UPT ;  /* 0x000000ff0400728c */ /* 0x000fe4000bf05270 */
[----:B------:R-:W-:-:S04]  /*1120*/  USEL UR4, URZ, 0x2, UP1 ;  /* 0x00000002ff047887 */ /* 0x000fc80008800000 */
[----:B------:R-:W-:-:S04]  /*1130*/  USEL UR4, UR4, 0x2, UP0 ;  /* 0x0000000204047887 */ /* 0x000fc80008000000 */
[----:B------:R-:W-:-:S06]  /*1140*/  UIADD3 UR4, UPT, UPT, UR5, UR4, URZ ;  /* 0x0000000405047290 */ /* 0x000fcc000fffe0ff */
[----:B------:R-:W-:Y:S02]  /*1150*/  MOV R2, UR4 ;  /* 0x0000000400027c02 */ /* 0x000fe40008000f00 */
.L_x_17:
[----:B------:R-:W-:Y:S05]  /*1160*/  BRA.U !UP2, `(.L_x_18) ;  /* 0x000000010ad47547 */ /* 0x000fea000b800000 */
[----:B------:R-:W1:Y:S01]  /*1170*/  LDCU.128 UR12, c[0x0][0xb10] ;  /* 0x00016200ff0c77ac */ /* 0x000e620008000c00 */
[----:B------:R-:W2:Y:S01]  /*1180*/  LDCU UR6, c[0x0][0x370] ;  /* 0x00006e00ff0677ac */ /* 0x000ea20008000800 */
[----:B------:R-:W3:Y:S01]  /*1190*/  LDCU UR5, c[0x0][0x374] ;  /* 0x00006e80ff0577ac */ /* 0x000ee20008000800 */
[----:B------:R-:W4:Y:S01]  /*11a0*/  LDCU UR27, c[0x0][0xb0c] ;  /* 0x00016180ff1b77ac */ /* 0x000f220008000800 */
[----:B------:R-:W4:Y:S01]  /*11b0*/  LDCU UR4, c[0x0][0xb20] ;  /* 0x00016400ff0477ac */ /* 0x000f220008000800 */
[----:B------:R-:W4:Y:S01]  /*11c0*/  LDCU.64 UR8, c[0x0][0xb28] ;  /* 0x00016500ff0877ac */ /* 0x000f220008000a00 */
[----:B-1----:R-:W-:Y:S02]  /*11d0*/  UISETP.NE.AND UP0, UPT, UR14, 0x1, UPT ;  /* 0x000000010e00788c */ /* 0x002fe4000bf05270 */
[----:B---3--:R-:W-:Y:S02]  /*11e0*/  UIMAD.WIDE.U32 UR10, UR5, UR15, URZ ;  /* 0x0000000f050a72a5 */ /* 0x008fe4000f8e00ff */
[----:B--2---:R-:W-:-:S02]  /*11f0*/  UIMAD.WIDE.U32 UR22, UR6, UR12, URZ ;  /* 0x0000000c061672a5 */ /* 0x004fc4000f8e00ff */
[----:B----4-:R-:W-:Y:S02]  /*1200*/  UISETP.NE.AND UP1, UPT, UR27, 0x1, UPT ;  /* 0x000000011b00788c */ /* 0x010fe4000bf25270 */
[----:B------:R-:W-:Y:S01]  /*1210*/  UISETP.NE.AND UP2, UPT, UR21, 0x1, UPT ;  /* 0x000000011500788c */ /* 0x000fe2000bf45270 */
[----:B------:R-:W-:Y:S02]  /*1220*/  UMOV UR10, UR11 ;  /* 0x0000000b000a7c82 */ /* 0x000fe40008000000 */
[----:B------:R-:W-:Y:S01]  /*1230*/  UMOV UR22, UR23 ;  /* 0x0000001700167c82 */ /* 0x000fe20008000000 */
[----:B------:R-:W-:Y:S02]  /*1240*/  @UP0 USHF.R.U32.HI UR5, URZ, UR4, UR10 ;  /* 0x00000004ff050299 */ /* 0x000fe4000801160a */
[----:B------:R-:W-:Y:S02]  /*1250*/  UIMAD.WIDE.U32 UR24, UR20, UR15, URZ ;  /* 0x0000000f141872a5 */ /* 0x000fe4000f8e00ff */
[----:B------:R-:W-:-:S02]  /*1260*/  UIMAD.WIDE.U32 UR10, UR5, UR8, URZ ;  /* 0x00000008050a72a5 */ /* 0x000fc4000f8e00ff */
[----:B------:R-:W-:Y:S02]  /*1270*/  @UP1 USHF.R.U32.HI UR6, URZ, UR13, UR22 ;  /* 0x0000000dff061299 */ /* 0x000fe40008011616 */
[----:B------:R-:W-:Y:S02]  /*1280*/  UIMAD.WIDE.U32 UR18, UR16, UR12, URZ ;  /* 0x0000000c101272a5 */ /* 0x000fe4000f8e00ff */
[----:B------:R-:W-:Y:S01]  /*1290*/  UIMAD.WIDE.U32 UR22, UR6, UR8, URZ ;  /* 0x00000008061672a5 */ /* 0x000fe2000f8e00ff */
[----:B------:R-:W-:Y:S01]  /*12a0*/  UMOV UR24, UR25 ;  /* 0x0000001900187c82 */ /* 0x000fe20008000000 */
[----:B------:R-:W-:Y:S01]  /*12b0*/  UMOV UR10, UR11 ;  /* 0x0000000b000a7c82 */ /* 0x000fe20008000000 */
[----:B------:R-:W-:Y:S02]  /*12c0*/  USHF.R.U32.HI UR24, URZ, UR4, UR24 ;  /* 0x00000004ff187299 */ /* 0x000fe40008011618 */
[----:B------:R-:W-:Y:S02]  /*12d0*/  @UP2 USHF.R.U32.HI UR5, URZ, UR9, UR10 ;  /* 0x00000009ff052299 */ /* 0x000fe4000801160a */
[----:B------:R-:W-:Y:S01]  /*12e0*/  UMOV UR7, UR23 ;  /* 0x0000001700077c82 */ /* 0x000fe20008000000 */
[----:B------:R-:W-:Y:S01]  /*12f0*/  UMOV UR18, UR19 ;  /* 0x0000001300127c82 */ /* 0x000fe20008000000 */
[----:B------:R-:W-:-:S02]  /*1300*/  @UP2 USHF.R.U32.HI UR6, URZ, UR9, UR7 ;  /* 0x00000009ff062299 */ /* 0x000fc40008011607 */
[----:B------:R-:W-:Y:S02]  /*1310*/  USHF.R.U32.HI UR13, URZ, UR13, UR18 ;  /* 0x0000000dff0d7299 */ /* 0x000fe40008011612 */
[----:B------:R-:W-:Y:S02]  /*1320*/  USEL UR4, UR20, UR24, !UP0 ;  /* 0x0000001814047287 */ /* 0x000fe4000c000000 */
[----:B------:R-:W-:Y:S02]  /*1330*/  UIMAD UR7, UR5, UR21, URZ ;  /* 0x00000015050772a4 */ /* 0x000fe4000f8e02ff */
[----:B------:R-:W-:Y:S02]  /*1340*/  USEL UR5, UR16, UR13, !UP1 ;  /* 0x0000000d10057287 */ /* 0x000fe4000c800000 */
[----:B------:R-:W-:Y:S02]  /*1350*/  UIMAD UR12, UR6, UR21, URZ ;  /* 0x00000015060c72a4 */ /* 0x000fe4000f8e02ff */
[----:B------:R-:W-:-:S02]  /*1360*/  UISETP.GE.AND UP0, UPT, UR4, UR7, UPT ;  /* 0x000000070400728c */ /* 0x000fc4000bf06270 */
[----:B------:R-:W-:Y:S02]  /*1370*/  UIMAD.WIDE.U32 UR10, UR4, UR8, URZ ;  /* 0x00000008040a72a5 */ /* 0x000fe4000f8e00ff */
[----:B------:R-:W-:Y:S02]  /*1380*/  UISETP.GE.OR UP0, UPT, UR5, UR12, UP0 ;  /* 0x0000000c0500728c */ /* 0x000fe40008706670 */
[----:B------:R-:W-:Y:S02]  /*1390*/  UIMAD.WIDE.U32 UR12, UR5, UR8, URZ ;  /* 0x00000008050c72a5 */ /* 0x000fe4000f8e00ff */
[----:B------:R-:W-:Y:S01]  /*13a0*/  UIADD3 UR10, UPT, UPT, -UR4, URZ, URZ ;  /* 0x000000ff040a7290 */ /* 0x000fe2000fffe1ff */
[----:B------:R-:W-:Y:S01]  /*13b0*/  UMOV UR8, UR11 ;  /* 0x0000000b00087c82 */ /* 0x000fe20008000000 */
[----:B------:R-:W-:Y:S02]  /*13c0*/  UIADD3 UR11, UPT, UPT, -UR5, URZ, URZ ;  /* 0x000000ff050b7290 */ /* 0x000fe4000fffe1ff */
[----:B------:R-:W-:-:S03]  /*13d0*/  USHF.R.U32.HI UR8, URZ, UR9, UR8 ;  /* 0x00000009ff087299 */ /* 0x000fc60008011608 */
[----:B------:R-:W-:Y:S01]  /*13e0*/  @!UP0 UMOV UR7, UR13 ;  /* 0x0000000d00078c82 */ /* 0x000fe20008000000 */
[----:B------:R-:W-:Y:S02]  /*13f0*/  UIMAD UR20, UR14, UR10, UR20 ;  /* 0x0000000a0e1472a4 */ /* 0x000fe4000f8e0214 */
[----:B------:R-:W-:Y:S02]  /*1400*/  USEL UR8, UR4, UR8, !UP2 ;  /* 0x0000000804087287 */ /* 0x000fe4000d000000 */
[----:B------:R-:W-:Y:S02]  /*1410*/  @!UP0 USHF.R.U32.HI UR7, URZ, UR9, UR7 ;  /* 0x00000009ff078299 */ /* 0x000fe40008011607 */
[----:B------:R-:W-:Y:S02]  /*1420*/  UIADD3 UR9, UPT, UPT, -UR8, URZ, URZ ;  /* 0x000000ff08097290 */ /* 0x000fe4000fffe1ff */
[----:B------:R-:W-:Y:S02]  /*1430*/  @!UP0 USEL UR7, UR5, UR7, !UP2 ;  /* 0x0000000705078287 */ /* 0x000fe4000d000000 */
[----:B------:R-:W-:-:S02]  /*1440*/  UIMAD UR9, UR21, UR9, UR4 ;  /* 0x00000009150972a4 */ /* 0x000fc4000f8e0204 */
[----:B------:R-:W-:Y:S02]  /*1450*/  @!UP0 UIADD3 UR8, UPT, UPT, UR8, -UR7, URZ ;  /* 0x8000000708088290 */ /* 0x000fe4000fffe0ff */
[----:B------:R-:W-:Y:S02]  /*1460*/  @!UP0 UIMAD UR6, UR9, UR6, UR7 ;  /* 0x00000006090682a4 */ /* 0x000fe4000f8e0207 */
[----:B------:R-:W-:Y:S02]  /*1470*/  @!UP0 UIMAD UR4, UR8, UR21, UR5 ;  /* 0x00000015080482a4 */ /* 0x000fe4000f8e0205 */
[----:B------:R-:W-:Y:S02]  /*1480*/  UIMAD UR16, UR27, UR11, UR16 ;  /* 0x0000000b1b1072a4 */ /* 0x000fe4000f8e0210 */
[----:B------:R-:W-:Y:S01]  /*1490*/  UIMAD UR20, UR4, UR14, UR20 ;  /* 0x0000000e041472a4 */ /* 0x000fe2000f8e0214 */
[----:B------:R-:W-:Y:S02]  /*14a0*/  @!UP0 UMOV UR5, UR6 ;  /* 0x0000000600058c82 */ /* 0x000fe40008000000 */
[----:B------:R-:W-:-:S12]  /*14b0*/  UIMAD UR16, UR5, UR27, UR16 ;  /* 0x0000001b051072a4 */ /* 0x000fd8000f8e0210 */
.L_x_18:
[----:B------:R-:W-:Y:S02]  /*14c0*/  UISETP.NE.AND UP1, UPT, UR28, 0x1, UPT ;  /* 0x000000011c00788c */ /* 0x000fe4000bf25270 */
[----:B------:R-:W-:Y:S02]  /*14d0*/  UISETP.NE.AND UP0, UPT, UR17, 0x2, UPT ;  /* 0x000000021100788c */ /* 0x000fe4000bf05270 */
[----:B------:R-:W-:-:S05]  /*14e0*/  ULOP3.LUT UR21, UR26, 0x1000, URZ, 0xc0, !UPT ;  /* 0x000010001a157892 */ /* 0x000fca000f8ec0ff */
[----:B------:R-:W-:Y:S07]  /*14f0*/  BRA.U UP1, `(.L_x_19) ;  /* 0x0000000101447547 */ /* 0x000fee000b800000 */
[----:B------:R-:W1:Y:S01]  /*1500*/  LDCU.128 UR8, c[0x0][0xb10] ;  /* 0x00016200ff0877ac */ /* 0x000e620008000c00 */
[----:B------:R-:W2:Y:S01]  /*1510*/  LDCU UR12, c[0x0][0xb0c] ;  /* 0x00016180ff0c77ac */ /* 0x000ea20008000800 */
[----:B------:R-:W3:Y:S01]  /*1520*/  LDCU UR13, c[0x0][0xb20] ;  /* 0x00016400ff0d77ac */ /* 0x000ee20008000800 */
[----:B-1----:R-:W-:Y:S02]  /*1530*/  UIMAD.WIDE.U32 UR6, UR16, UR8, URZ ;  /* 0x00000008100672a5 */ /* 0x002fe4000f8e00ff */
[----:B------:R-:W-:Y:S02]  /*1540*/  UIMAD.WIDE.U32 UR4, UR20, UR11, URZ ;  /* 0x0000000b140472a5 */ /* 0x000fe4000f8e00ff */
[----:B--2---:R-:W-:Y:S02]  /*1550*/  UISETP.NE.AND UP2, UPT, UR12, 0x1, UPT ;  /* 0x000000010c00788c */ /* 0x004fe4000bf45270 */
[----:B------:R-:W-:Y:S01]  /*1560*/  UISETP.NE.AND UP1, UPT, UR10, 0x1, UPT ;  /* 0x000000010a00788c */ /* 0x000fe2000bf25270 */
[----:B------:R-:W-:-:S02]  /*1570*/  UMOV UR6, UR7 ;  /* 0x0000000700067c82 */ /* 0x000fc40008000000 */
[----:B------:R-:W-:Y:S01]  /*1580*/  UMOV UR4, UR5 ;  /* 0x0000000500047c82 */ /* 0x000fe20008000000 */
[----:B------:R-:W-:Y:S02]  /*1590*/  USHF.R.U32.HI UR6, URZ, UR9, UR6 ;  /* 0x00000009ff067299 */ /* 0x000fe40008011606 */
[----:B---3--:R-:W-:Y:S02]  /*15a0*/  USHF.R.U32.HI UR4, URZ, UR13, UR4 ;  /* 0x0000000dff047299 */ /* 0x008fe40008011604 */
[----:B------:R-:W-:Y:S02]  /*15b0*/  USEL UR5, UR16, UR6, !UP2 ;  /* 0x0000000610057287 */ /* 0x000fe4000d000000 */
[----:B------:R-:W-:-:S04]  /*15c0*/  USEL UR4, UR20, UR4, !UP1 ;  /* 0x0000000414047287 */ /* 0x000fc8000c800000 */
[----:B------:R-:W-:Y:S02]  /*15d0*/  UIADD3 UR6, UPT, UPT, UR5, -UR4, URZ ;  /* 0x8000000405067290 */ /* 0x000fe4000fffe0ff */
[----:B------:R-:W-:Y:S02]  /*15e0*/  UIADD3 UR4, UPT, UPT, -UR5, UR4, URZ ;  /* 0x0000000405047290 */ /* 0x000fe4000fffe1ff */
[----:B------:R-:W-:Y:S02]  /*15f0*/  UIMAD UR20, UR6, UR10, UR20 ;  /* 0x0000000a061472a4 */ /* 0x000fe4000f8e0214 */
[----:B------:R-:W-:-:S12]  /*1600*/  UIMAD UR16, UR4, UR12, UR16 ;  /* 0x0000000c041072a4 */ /* 0x000fd8000f8e0210 */
.L_x_19:
[----:B------:R-:W-:Y:S05]  /*1610*/  BRA.U !UP5, `(.L_x_20) ;  /* 0x000000010d0c7547 */ /* 0x000fea000b800000 */
[----:B------:R-:W-:Y:S01]  /*1620*/  UCGABAR_WAIT ;  /* 0x0000000000007dc7 */ /* 0x000fe20008000000 */
[----:B------:R-:W-:Y:S01]  /*1630*/  CCTL.IVALL ;  /* 0x00000000ff00798f */ /* 0x000fe20002000000 */
[----:B------:R-:W-:Y:S05]  /*1640*/  BRA `(.L_x_21) ;  /* 0x0000000000047947 */ /* 0x000fea0003800000 */
.L_x_20:
[----:B------:R-:W-:Y:S06]  /*1650*/  BAR.SYNC.DEFER_BLOCKING 0x0 ;  /* 0x0000000000007b1d */ /* 0x000fec0000010000 */
.L_x_21:
[----:B------:R-:W-:Y:S05]  /*1660*/  BRA.U UP0, `(.L_x_22) ;  /* 0x0000001100e47547 */ /* 0x000fea000b800000 */
[----:B------:R-:W1:Y:S01]  /*1670*/  LDCU UR6, c[0x0][0x38c] ;  /* 0x00007180ff0677ac */ /* 0x000e620008000800 */
[----:B------:R-:W-:Y:S01]  /*1680*/  PLOP3.LUT P1, PT, PT, PT, UP3, 0x80, 0x8 ;  /* 0x000000000008781c */ /* 0x000fe20003f2f038 */
[----:B------:R-:W-:Y:S01]  /*1690*/  IMAD.MOV.U32 R12, RZ, RZ, 0x1 ;  /* 0x00000001ff0c7424 */ /* 0x000fe200078e00ff */
[----:B------:R-:W-:Y:S01]  /*16a0*/  ISETP.EQ.OR P2, PT, R0, RZ, P3 ;  /* 0x000000ff0000720c */ /* 0x000fe20001f42670 */
[----:B------:R-:W-:Y:S01]  /*16b0*/  UISETP.NE.AND UP1, UPT, UR17, URZ, UPT ;  /* 0x000000ff1100728c */ /* 0x000fe2000bf25270 */
[----:B------:R-:W-:Y:S02]  /*16c0*/  PLOP3.LUT P1, PT, P1, PT, PT, 0x8, 0x80 ;  /* 0x000000000080781c */ /* 0x000fe40000f2e170 */
[----:B------:R-:W-:Y:S01]  /*16d0*/  CS2R R10, SRZ ;  /* 0x00000000000a7805 */ /* 0x000fe2000001ff00 */
[----:B------:R-:W-:Y:S01]  /*16e0*/  IMAD.MOV.U32 R9, RZ, RZ, RZ ;  /* 0x000000ffff097224 */ /* 0x000fe200078e00ff */
[----:B------:R-:W2:Y:S01]  /*16f0*/  LDCU UR39, c[0x0][0x370] ;  /* 0x00006e00ff2777ac */ /* 0x000ea20008000800 */
[----:B------:R-:W-:Y:S01]  /*1700*/  IMAD.MOV.U32 R8, RZ, RZ, 0x1 ;  /* 0x00000001ff087424 */ /* 0x000fe200078e00ff */
[----:B------:R-:W-:Y:S01]  /*1710*/  USEL UR25, UR43, 0x2, UP1 ;  /* 0x000000022b197887 */ /* 0x000fe20008800000 */
[----:B------:R-:W3:Y:S01]  /*1720*/  LDCU.64 UR28, c[0x0][0x348] ;  /* 0x00006900ff1c77ac */ /* 0x000ee20008000a00 */
[----:B-1----:R-:W-:-:S02]  /*1730*/  UIADD3 UR5, UPT, UPT, UR6, 0x3f, URZ ;  /* 0x0000003f06057890 */ /* 0x002fc4000fffe0ff */
[----:B------:R-:W-:Y:S02]  /*1740*/  USHF.R.U32.HI UR44, URZ, 0x6, UR21 ;  /* 0x00000006ff2c7899 */ /* 0x000fe40008011615 */
[----:B------:R-:W-:Y:S02]  /*1750*/  USHF.R.S32.HI UR4, URZ, 0x1f, UR5 ;  /* 0x0000001fff047899 */ /* 0x000fe40008011405 */
[----:B------:R-:W-:Y:S02]  /*1760*/  UIADD3 UR45, UPT, UPT, UR6, 0x7e, URZ ;  /* 0x0000007e062d7890 */ /* 0x000fe4000fffe0ff */
[----:B------:R-:W-:Y:S01]  /*1770*/  ULEA.HI UR4, UR4, UR5, URZ, 0x6 ;  /* 0x0000000504047291 */ /* 0x000fe2000f8f30ff */
[----:B------:R-:W1:Y:S03]  /*1780*/  LDCU UR38, c[0x0][0x374] ;  /* 0x00006e80ff2677ac */ /* 0x000e660008000800 */
[----:B------:R-:W-:-:S02]  /*1790*/  USHF.R.S32.HI UR41, URZ, 0x6, UR4 ;  /* 0x00000006ff297899 */ /* 0x000fc40008011404 */
[----:B------:R-:W-:Y:S02]  /*17a0*/  UIADD3 UR4, UPT, UPT, UR6, -0x1, URZ ;  /* 0xffffffff06047890 */ /* 0x000fe4000fffe0ff */
[----:B------:R-:W-:Y:S02]  /*17b0*/  UISETP.LT.U32.AND UP0, UPT, UR41, 0x5, UPT ;  /* 0x000000052900788c */ /* 0x000fe4000bf01070 */
[----:B------:R-:W-:Y:S02]  /*17c0*/  UISETP.GE.U32.AND UP2, UPT, UR4, -0x7f, UPT ;  /* 0xffffff810400788c */ /* 0x000fe4000bf46070 */
[----:B------:R-:W-:Y:S01]  /*17d0*/  USEL UR40, UR41, 0x5, UP0 ;  /* 0x0000000529287887 */ /* 0x000fe20008000000 */
[----:B------:R-:W-:-:S03]  /*17e0*/  UMOV UR5, URZ ;  /* 0x000000ff00057c82 */ /* 0x000fc60008000000 */
[----:B------:R-:W-:Y:S02]  /*17f0*/  UIADD3 UR24, UPT, UPT, UR40, -0x1, URZ ;  /* 0xffffffff28187890 */ /* 0x000fe4000fffe0ff */
[----:B------:R-:W-:-:S03]  /*1800*/  UIADD3 UR43, UPT, UPT, UR41, -UR40, URZ ;  /* 0x80000028292b7290 */ /* 0x000fc6000fffe0ff */
[----:B------:R-:W-:-:S04]  /*1810*/  @UP2 UIADD3 UR24, UPT, UPT, UR40, URZ, URZ ;  /* 0x000000ff28182290 */ /* 0x000fc8000fffe0ff */
[----:B-123--:R-:W-:-:S12]  /*1820*/  UIADD3 UR24, UPT, UPT, UR24, 0x1, URZ ;  /* 0x0000000118187890 */ /* 0x00efd8000fffe0ff */
.L_x_42:
[----:B------:R-:W-:Y:S01]  /*1830*/  UISETP.NE.AND UP0, UPT, UR47, URZ, UPT ;  /* 0x000000ff2f00728c */ /* 0x000fe2000bf05270 */
[----:B-1----:R-:W1:Y:S08]  /*1840*/  S2UR UR47, SR_CgaCtaId ;  /* 0x00000000002f79c3 */ /* 0x002e700000008800 */
[----:B------:R-:W-:Y:S05]  /*1850*/  BRA.U UP0, `(.L_x_23) ;  /* 0x0000000100347547 */ /* 0x000fea000b800000 */
[----:B------:R-:W2:Y:S01]  /*1860*/  S2R R0, SR_CgaCtaId ;  /* 0x0000000000007919 */ /* 0x000ea20000008800 */
[----:B------:R-:W-:Y:S02]  /*1870*/  MOV R3, 0x400 ;  /* 0x0000040000037802 */ /* 0x000fe40000000f00 */
[----:B------:R-:W-:Y:S02]  /*1880*/  SHF.L.U32 R2, R8, 0x1f, RZ ;  /* 0x0000001f08027819 */ /* 0x000fe400000006ff */
[----:B--2---:R-:W-:-:S05]  /*1890*/  LEA R0, R0, R3, 0x18 ;  /* 0x0000000300007211 */ /* 0x004fca00078ec0ff */
[----:B------:R-:W-:-:S04]  /*18a0*/  IMAD R3, R9, 0x8, R0 ;  /* 0x0000000809037824 */ /* 0x000fc800078e0200 */
[----:B------:R-:W2:Y:S02]  /*18b0*/  SYNCS.PHASECHK.TRANS64.TRYWAIT P0, [R3+URZ+0x110], R2 ;  /* 0x00011002030075a7 */ /* 0x000ea400080011ff */
[----:B--2---:R-:W-:Y:S05]  /*18c0*/  @!P0 BRA `(.L_x_24) ;  /* 0x0000007800f08947 */ /* 0x004fea0003800000 */
.L_x_139:
[----:B------:R-:W-:Y:S01]  /*18d0*/  VIADD R9, R9, 0x1 ;  /* 0x0000000109097836 */ /* 0x000fe20000000000 */
[----:B------:R2:W-:Y:S04]  /*18e0*/  SYNCS.ARRIVE.TRANS64.A1T0 RZ, [R3+URZ+0x100], RZ ;  /* 0x000100ff03ff79a7 */ /* 0x0005e800081000ff */
[----:B------:R-:W-:-:S04]  /*18f0*/  ISETP.NE.AND P0, PT, R9, 0x2, PT ;  /* 0x000000020900780c */ /* 0x000fc80003f05270 */
[----:B------:R-:W-:Y:S02]  /*1900*/  SEL R9, R9, RZ, P0 ;  /* 0x000000ff09097207 */ /* 0x000fe40000000000 */
[----:B--2---:R-:W-:-:S04]  /*1910*/  SEL R3, RZ, 0x1, P0 ;  /* 0x00000001ff037807 */ /* 0x004fc80000000000 */
[----:B------:R-:W-:-:S07]  /*1920*/  LOP3.LUT R8, R8, R3, RZ, 0x3c, !PT ;  /* 0x0000000308087212 */ /* 0x000fce00078e3cff */
.L_x_23:
[----:B------:R-:W-:Y:S01]  /*1930*/  UMOV UR6, 0x400 ;  /* 0x0000040000067882 */ /* 0x000fe20000000000 */
[----:B------:R-:W-:Y:S01]  /*1940*/  SHF.L.U32 R0, R12, 0x1f, RZ ;  /* 0x0000001f0c007819 */ /* 0x000fe200000006ff */
[----:B-1----:R-:W-:Y:S02]  /*1950*/  ULEA UR6, UR47, UR6, 0x18 ;  /* 0x000000062f067291 */ /* 0x002fe4000f8ec0ff */
[----:B------:R-:W-:Y:S02]  /*1960*/  UISETP.GE.U32.AND UP0, UPT, UR45, 0x7f, UPT ;  /* 0x0000007f2d00788c */ /* 0x000fe4000bf06070 */
[----:B------:R-:W-:Y:S02]  /*1970*/  ULEA UR4, UR5, UR6, 0x3 ;  /* 0x0000000605047291 */ /* 0x000fe4000f8e18ff */
[----:B------:R-:W-:Y:S02]  /*1980*/  USHF.L.U32 UR11, UR20, 0x7, URZ ;  /* 0x00000007140b7899 */ /* 0x000fe400080006ff */
[----:B------:R-:W-:Y:S01]  /*1990*/  ULEA UR35, UR16, UR44, 0x7 ;  /* 0x0000002c10237291 */ /* 0x000fe2000f8e38ff */
[----:B------:R-:W-:-:S04]  /*19a0*/  UMOV UR13, URZ ;  /* 0x000000ff000d7c82 */ /* 0x000fc80008000000 */
[----:B------:R1:W2:Y:S01]  /*19b0*/  SYNCS.PHASECHK.TRANS64.TRYWAIT P0, [UR4+0x28], R0 ;  /* 0x00002800ff0075a7 */ /* 0x0002a20008001104 */
[----:B------:R-:W-:Y:S06]  /*19c0*/  BRA.U !UP0, `(.L_x_25) ;  /* 0x0000000108bc7547 */ /* 0x000fec000b800000 */
[----:B------:R-:W-:Y:S01]  /*19d0*/  UMOV UR7, URZ ;  /* 0x000000ff00077c82 */ /* 0x000fe20008000000 */
[----:B------:R-:W-:-:S05]  /*19e0*/  UMOV UR4, UR5 ;  /* 0x0000000500047c82 */ /* 0x000fca0008000000 */
.L_x_31:
[----:B------:R-:W-:Y:S01]  /*19f0*/  ULEA UR33, UR4, UR6, 0x3 ;  /* 0x0000000604217291 */ /* 0x000fe2000f8e18ff */
[----:B--2---:R-:W-:Y:S01]  /*1a00*/  @!P3 MOV R2, 0x8000 ;  /* 0x000080000002b802 */ /* 0x004fe20000000f00 */
[----:B--2-4-:R-:W-:Y:S10]  /*1a10*/  @P0 BRA `(.L_x_26) ;  /* 0x00000000000c0947 */ /* 0x014ff40003800000 */
[----:B------:R-:W-:-:S04]  /*1a20*/  SHF.L.U32 R3, R12, 0x1f, RZ ;  /* 0x0000001f0c037819 */ /* 0x000fc800000006ff */
[----:B------:R-:W2:Y:S02]  /*1a30*/  SYNCS.PHASECHK.TRANS64.TRYWAIT P0, [UR33+0x28], R3 ;  /* 0x00002803ff0075a7 */ /* 0x000ea40008001121 */
[----:B--2---:R-:W-:Y:S05]  /*1a40*/  @!P0 BRA `(.L_x_27) ;  /* 0x0000007800a48947 */ /* 0x004fea0003800000 */
.L_x_26:
[----:B------:R2:W-:Y:S01]  /*1a50*/  @!P3 SYNCS.ARRIVE.TRANS64 RZ, [UR33], R2 ;  /* 0x00000002ffffb9a7 */ /* 0x0005e20008000021 */
[----:B------:R-:W-:-:S04]  /*1a60*/  ULOP3.LUT UR5, UR25, 0x2, URZ, 0xfc, !UPT ;  /* 0x0000000219057892 */ /* 0x000fc8000f8efcff */
[----:B------:R-:W-:-:S09]  /*1a70*/  UISETP.NE.AND UP0, UPT, UR5, 0x2, UPT ;  /* 0x000000020500788c */ /* 0x000fd2000bf05270 */
[----:B------:R-:W-:Y:S05]  /*1a80*/  BRA.U UP0, `(.L_x_28) ;  /* 0x0000000100047547 */ /* 0x000fea000b800000 */
[----:B------:R-:W-:Y:S05]  /*1a90*/  BPT.TRAP 0x1 ;  /* 0x000000040000795c */ /* 0x000fea0000300000 */
.L_x_28:
[----:B------:R-:W-:Y:S04]  /*1aa0*/  BSSY.RECONVERGENT B0, `(.L_x_29) ;  /* 0x0000003000007945 */ /* 0x000fe80003800200 */
[----:B------:R-:W-:Y:S05]  /*1ab0*/  @P2 BRA `(.L_x_30) ;  /* 0x0000000000042947 */ /* 0x000fea0003800000 */
[----:B------:R-:W-:Y:S05]  /*1ac0*/  BPT.TRAP 0x1 ;  /* 0x000000040000795c */ /* 0x000fea0000300000 */
.L_x_30:
[----:B------:R-:W-:Y:S05]  /*1ad0*/  BSYNC.RECONVERGENT B0 ;  /* 0x0000000000007941 */ /* 0x000fea0003800200 */
.L_x_29:
[----:B------:R-:W-:Y:S02]  /*1ae0*/  UIADD3 UR5, UPT, UPT, UR4, 0x1, URZ ;  /* 0x0000000104057890 */ /* 0x000fe4000fffe0ff */
[----:B------:R-:W-:Y:S02]  /*1af0*/  UIADD3 UR16, UP1, UPT, UR28, 0x80, URZ ;  /* 0x000000801c107890 */ /* 0x000fe4000ff3e0ff */
[----:B------:R-:W-:Y:S02]  /*1b00*/  UISETP.NE.AND UP0, UPT, UR5, 0x5, UPT ;  /* 0x000000050500788c */ /* 0x000fe4000bf05270 */
[----:B------:R-:W-:Y:S02]  /*1b10*/  USHF.L.U32 UR34, UR7, 0x6, URZ ;  /* 0x0000000607227899 */ /* 0x000fe400080006ff */
[----:B------:R-:W-:Y:S02]  /*1b20*/  USEL UR9, URZ, 0x1, UP0 ;  /* 0x00000001ff097887 */ /* 0x000fe40008000000 */
[----:B------:R-:W-:-:S02]  /*1b30*/  USEL UR5, UR5, URZ, UP0 ;  /* 0x000000ff05057287 */ /* 0x000fc40008000000 */
[----:B------:R-:W-:Y:S02]  /*1b40*/  UIADD3 UR14, UP0, UPT, UR28, 0x180, URZ ;  /* 0x000001801c0e7890 */ /* 0x000fe4000ff1e0ff */
[----:B------:R-:W-:Y:S01]  /*1b50*/  ULEA UR8, UR5, UR6, 0x3 ;  /* 0x0000000605087291 */ /* 0x000fe2000f8e18ff */
[----:B------:R-:W-:Y:S01]  /*1b60*/  LOP3.LUT R12, R12, UR9, RZ, 0x3c, !PT ;  /* 0x000000090c0c7c12 */ /* 0x000fe2000f8e3cff */
[----:B------:R-:W-:Y:S02]  /*1b70*/  UIADD3.X UR17, UPT, UPT, URZ, UR29, URZ, UP1, !UPT ;  /* 0x0000001dff117290 */ /* 0x000fe40008ffe4ff */
[----:B------:R-:W-:Y:S01]  /*1b80*/  UIADD3.X UR15, UPT, UPT, URZ, UR29, URZ, UP0, !UPT ;  /* 0x0000001dff0f7290 */ /* 0x000fe200087fe4ff */
[----:B-1----:R-:W-:Y:S01]  /*1b90*/  SHF.L.U32 R0, R12, 0x1f, RZ ;  /* 0x0000001f0c007819 */ /* 0x002fe200000006ff */
[----:B------:R-:W-:Y:S01]  /*1ba0*/  UMOV UR18, 0x0 ;  /* 0x0000000000127882 */ /* 0x000fe20000000000 */
[----:B------:R-:W-:Y:S01]  /*1bb0*/  UMOV UR19, 0x10000000 ;  /* 0x1000000000137882 */ /* 0x000fe20000000000 */
[----:B------:R-:W-:Y:S01]  /*1bc0*/  UMOV UR12, UR36 ;  /* 0x00000024000c7c82 */ /* 0x000fe20008000000 */
[----:B------:R3:W4:Y:S01]  /*1bd0*/  SYNCS.PHASECHK.TRANS64.TRYWAIT P0, [UR8+0x28], R0 ;  /* 0x00002800ff0075a7 */ /* 0x0007220008001108 */
[----:B------:R-:W-:Y:S01]  /*1be0*/  USHF.L.U32 UR8, UR4, 0xe, URZ ;  /* 0x0000000e04087899 */ /* 0x000fe200080006ff */
[----:B------:R-:W-:-:S02]  /*1bf0*/  UMOV UR9, UR33 ;  /* 0x0000002100097c82 */ /* 0x000fc40008000000 */
[----:B------:R-:W-:Y:S01]  /*1c00*/  UMOV UR4, 0x30000 ;  /* 0x0003000000047882 */ /* 0x000fe20000000000 */
[----:B------:R-:W-:Y:S02]  /*1c10*/  ULEA UR32, UR21, UR8, 0x1 ;  /* 0x0000000815207291 */ /* 0x000fe4000f8e08ff */
[----:B------:R-:W-:Y:S02]  /*1c20*/  UIADD3 UR8, UPT, UPT, UR6, 0x1c400, UR8 ;  /* 0x0001c40006087890 */ /* 0x000fe4000fffe008 */
[----:B------:R-:W-:Y:S01]  /*1c30*/  UIADD3 UR32, UPT, UPT, UR6, 0x8400, UR32 ;  /* 0x0000840006207890 */ /* 0x000fe2000fffe020 */
[----:B------:R-:W-:Y:S01]  /*1c40*/  UMOV UR10, UR34 ;  /* 0x00000022000a7c82 */ /* 0x000fe20008000000 */
[----:B------:R-:W-:Y:S01]  /*1c50*/  UIADD3 UR7, UPT, UPT, UR7, 0x1, URZ ;  /* 0x0000000107077890 */ /* 0x000fe2000fffe0ff */
[----:B------:R-:W-:-:S03]  /*1c60*/  UMOV UR13, UR24 ;  /* 0x00000018000d7c82 */ /* 0x000fc60008000000 */
[----:B------:R-:W-:-:S03]  /*1c70*/  UISETP.NE.AND UP0, UPT, UR7, UR24, UPT ;  /* 0x000000180700728c */ /* 0x000fc6000bf05270 */
[----:B------:R1:W-:Y:S01]  /*1c80*/  UTMALDG.3D.MULTICAST [UR32], [UR16], UR4, desc[UR18] ;  /* 0x00001220100073b4 */ /* 0x0003e20008011804 */
[----:B------:R3:W-:Y:S01]  /*1c90*/  UTMALDG.3D [UR8], [UR14], desc[UR18] ;  /* 0x000012080e0075b4 */ /* 0x0007e20008011000 */
[----:B-1----:R-:W-:-:S04]  /*1ca0*/  UMOV UR4, UR5 ;  /* 0x0000000500047c82 */ /* 0x002fc80008000000 */
[----:B---3--:R-:W-:Y:S05]  /*1cb0*/  BRA.U UP0, `(.L_x_31) ;  /* 0xfffffffd004c7547 */ /* 0x008fea000b83ffff */
.L_x_25:
[----:B------:R-:W-:Y:S01]  /*1cc0*/  ULEA UR4, UR5, UR6, 0x3 ;  /* 0x0000000605047291 */ /* 0x000fe2000f8e18ff */
[----:B-1----:R-:W-:Y:S01]  /*1cd0*/  SHF.L.U32 R0, R12, 0x1f, RZ ;  /* 0x0000001f0c007819 */ /* 0x002fe200000006ff */
[----:B------:R-:W-:Y:S01]  /*1ce0*/  @!P1 SYNCS.ARRIVE.TRANS64.A1T0 RZ, [UR6+0x98], RZ ;  /* 0x000098ffffff99a7 */ /* 0x000fe20008100006 */
[----:B------:R-:W-:-:S06]  /*1cf0*/  UISETP.GT.AND UP0, UPT, UR41, UR40, UPT ;  /* 0x000000282900728c */ /* 0x000fcc000bf04270 */
[----:B--2-4-:R1:W2:Y:S03]  /*1d00*/  SYNCS.PHASECHK.TRANS64.TRYWAIT P0, [UR4+0x28], R0 ;  /* 0x00002800ff0075a7 */ /* 0x0142a60008001104 */
[----:B------:R-:W-:Y:S05]  /*1d10*/  BRA.U !UP0, `(.L_x_32) ;  /* 0x0000000108c07547 */ /* 0x000fea000b800000 */
[----:B------:R-:W-:Y:S01]  /*1d20*/  UIADD3 UR26, UPT, UPT, UR43, UR13, URZ ;  /* 0x0000000d2b1a7290 */ /* 0x000fe2000fffe0ff */
[----:B------:R-:W-:-:S11]  /*1d30*/  UMOV UR4, UR5 ;  /* 0x0000000500047c82 */ /* 0x000fd60008000000 */
.L_x_38:
[----:B------:R-:W-:Y:S01]  /*1d40*/  ULEA UR17, UR4, UR6, 0x3 ;  /* 0x0000000604117291 */ /* 0x000fe2000f8e18ff */
[----:B--2---:R-:W-:Y:S01]  /*1d50*/  @!P3 MOV R2, 0x8000 ;  /* 0x000080000002b802 */ /* 0x004fe20000000f00 */
[----:B--2-4-:R-:W-:Y:S10]  /*1d60*/  @P0 BRA `(.L_x_33) ;  /* 0x00000000000c0947 */ /* 0x014ff40003800000 */
[----:B------:R-:W-:-:S04]  /*1d70*/  SHF.L.U32 R3, R12, 0x1f, RZ ;  /* 0x0000001f0c037819 */ /* 0x000fc800000006ff */
[----:B------:R-:W2:Y:S02]  /*1d80*/  SYNCS.PHASECHK.TRANS64.TRYWAIT P0, [UR17+0x28], R3 ;  /* 0x00002803ff0075a7 */ /* 0x000ea40008001111 */
[----:B--2---:R-:W-:Y:S05]  /*1d90*/  @!P0 BRA `(.L_x_34) ;  /* 0x0000007400e88947 */ /* 0x004fea0003800000 */
.L_x_33:
[----:B------:R2:W-:Y:S01]  /*1da0*/  @!P3 SYNCS.ARRIVE.TRANS64 RZ, [UR17], R2 ;  /* 0x00000002ffffb9a7 */ /* 0x0005e20008000011 */
[----:B------:R-:W-:-:S04]  /*1db0*/  ULOP3.LUT UR5, UR25, 0x2, URZ, 0xfc, !UPT ;  /* 0x0000000219057892 */ /* 0x000fc8000f8efcff */
[----:B------:R-:W-:-:S09]  /*1dc0*/  UISETP.NE.AND UP0, UPT, UR5, 0x2, UPT ;  /* 0x000000020500788c */ /* 0x000fd2000bf05270 */
[----:B------:R-:W-:Y:S05]  /*1dd0*/  BRA.U UP0, `(.L_x_35) ;  /* 0x0000000100047547 */ /* 0x000fea000b800000 */
[----:B------:R-:W-:Y:S05]  /*1de0*/  BPT.TRAP 0x1 ;  /* 0x000000040000795c */ /* 0x000fea0000300000 */
.L_x_35:
[----:B------:R-:W-:Y:S04]  /*1df0*/  BSSY.RECONVERGENT B0, `(.L_x_36) ;  /* 0x0000003000007945 */ /* 0x000fe80003800200 */
[----:B------:R-:W-:Y:S05]  /*1e00*/  @P2 BRA `(.L_x_37) ;  /* 0x0000000000042947 */ /* 0x000fea0003800000 */
[----:B------:R-:W-:Y:S05]  /*1e10*/  BPT.TRAP 0x1 ;  /* 0x000000040000795c */ /* 0x000fea0000300000 */
.L_x_37:
[----:B------:R-:W-:Y:S05]  /*1e20*/  BSYNC.RECONVERGENT B0 ;  /* 0x0000000000007941 */ /* 0x000fea0003800200 */
.L_x_36:
[----:B------:R-:W-:Y:S02]  /*1e30*/  UIADD3 UR5, UPT, UPT, UR4, 0x1, URZ ;  /* 0x0000000104057890 */ /* 0x000fe4000fffe0ff */
[----:B------:R-:W-:Y:S02]  /*1e40*/  UIADD3 UR14, UP1, UPT, UR28, 0x80, URZ ;  /* 0x000000801c0e7890 */ /* 0x000fe4000ff3e0ff */
[----:B------:R-:W-:Y:S02]  /*1e50*/  UISETP.NE.AND UP0, UPT, UR5, 0x5, UPT ;  /* 0x000000050500788c */ /* 0x000fe4000bf05270 */
[----:B------:R-:W-:Y:S02]  /*1e60*/  USHF.L.U32 UR18, UR13, 0x6, URZ ;  /* 0x000000060d127899 */ /* 0x000fe400080006ff */
[----:B------:R-:W-:Y:S02]  /*1e70*/  USEL UR8, URZ, 0x1, UP0 ;  /* 0x00000001ff087887 */ /* 0x000fe40008000000 */
[----:B------:R-:W-:-:S02]  /*1e80*/  USEL UR5, UR5, URZ, UP0 ;  /* 0x000000ff05057287 */ /* 0x000fc40008000000 */
[----:B------:R-:W-:Y:S02]  /*1e90*/  UIADD3 UR22, UP0, UPT, UR28, 0x180, URZ ;  /* 0x000001801c167890 */ /* 0x000fe4000ff1e0ff */
[----:B------:R-:W-:Y:S01]  /*1ea0*/  LOP3.LUT R12, R12, UR8, RZ, 0x3c, !PT ;  /* 0x000000080c0c7c12 */ /* 0x000fe2000f8e3cff */
[----:B------:R-:W-:Y:S02]  /*1eb0*/  USHF.L.U32 UR8, UR4, 0xe, URZ ;  /* 0x0000000e04087899 */ /* 0x000fe400080006ff */
[----:B------:R-:W-:Y:S01]  /*1ec0*/  ULEA UR7, UR5, UR6, 0x3 ;  /* 0x0000000605077291 */ /* 0x000fe2000f8e18ff */
[----:B-1----:R-:W-:Y:S01]  /*1ed0*/  SHF.L.U32 R0, R12, 0x1f, RZ ;  /* 0x0000001f0c007819 */ /* 0x002fe200000006ff */
[----:B------:R-:W-:Y:S02]  /*1ee0*/  ULEA UR16, UR21, UR8, 0x1 ;  /* 0x0000000815107291 */ /* 0x000fe4000f8e08ff */
[----:B------:R-:W-:Y:S02]  /*1ef0*/  UIADD3.X UR15, UPT, UPT, URZ, UR29, URZ, UP1, !UPT ;  /* 0x0000001dff0f7290 */ /* 0x000fe40008ffe4ff */
[----:B------:R-:W-:-:S02]  /*1f00*/  UIADD3 UR16, UPT, UPT, UR6, 0x8400, UR16 ;  /* 0x0000840006107890 */ /* 0x000fc4000fffe010 */
[----:B------:R-:W-:Y:S01]  /*1f10*/  UIADD3 UR8, UPT, UPT, UR6, 0x1c400, UR8 ;  /* 0x0001c40006087890 */ /* 0x000fe2000fffe008 */
[----:B------:R3:W4:Y:S01]  /*1f20*/  SYNCS.PHASECHK.TRANS64.TRYWAIT P0, [UR7+0x28], R0 ;  /* 0x00002800ff0075a7 */ /* 0x0007220008001107 */
[----:B------:R-:W-:Y:S01]  /*1f30*/  UIADD3.X UR23, UPT, UPT, URZ, UR29, URZ, UP0, !UPT ;  /* 0x0000001dff177290 */ /* 0x000fe200087fe4ff */
[----:B------:R-:W-:Y:S01]  /*1f40*/  UMOV UR4, 0x30000 ;  /* 0x0003000000047882 */ /* 0x000fe20000000000 */
[----:B------:R-:W-:Y:S01]  /*1f50*/  UMOV UR30, 0x0 ;  /* 0x00000000001e7882 */ /* 0x000fe20000000000 */
[----:B------:R-:W-:Y:S01]  /*1f60*/  UMOV UR31, 0x10000000 ;  /* 0x10000000001f7882 */ /* 0x000fe20000000000 */
[----:B------:R-:W-:Y:S01]  /*1f70*/  UMOV UR19, UR35 ;  /* 0x0000002300137c82 */ /* 0x000fe20008000000 */
[----:B------:R-:W-:Y:S01]  /*1f80*/  UMOV UR20, UR36 ;  /* 0x0000002400147c82 */ /* 0x000fe20008000000 */
[----:B------:R-:W-:Y:S01]  /*1f90*/  UMOV UR12, UR36 ;  /* 0x00000024000c7c82 */ /* 0x000fe20008000000 */
[----:B------:R-:W-:Y:S01]  /*1fa0*/  UMOV UR9, UR17 ;  /* 0x0000001100097c82 */ /* 0x000fe20008000000 */
[----:B------:R-:W-:Y:S01]  /*1fb0*/  UMOV UR10, UR18 ;  /* 0x00000012000a7c82 */ /* 0x000fe20008000000 */
[----:B------:R1:W-:Y:S01]  /*1fc0*/  UTMALDG.3D.MULTICAST [UR16], [UR14], UR4, desc[UR30] ;  /* 0x00001e100e0073b4 */ /* 0x0003e20008011804 */
[----:B------:R-:W-:-:S04]  /*1fd0*/  UIADD3 UR13, UPT, UPT, UR13, 0x1, URZ ;  /* 0x000000010d0d7890 */ /* 0x000fc8000fffe0ff */
[----:B------:R-:W-:Y:S01]  /*1fe0*/  UISETP.NE.AND UP0, UPT, UR13, UR26, UPT ;  /* 0x0000001a0d00728c */ /* 0x000fe2000bf05270 */
[----:B------:R3:W-:Y:S01]  /*1ff0*/  UTMALDG.3D [UR8], [UR22], desc[UR30] ;  /* 0x00001e08160075b4 */ /* 0x0007e20008011000 */
[----:B-1----:R-:W-:-:S07]  /*2000*/  UMOV UR4, UR5 ;  /* 0x0000000500047c82 */ /* 0x002fce0008000000 */
[----:B---3--:R-:W-:Y:S05]  /*2010*/  BRA.U UP0, `(.L_x_38) ;  /* 0xfffffffd00487547 */ /* 0x008fea000b83ffff */
.L_x_32:
[C---:B------:R-:W-:Y:S01]  /*2020*/  LEA R3, R11.reuse, UR6, 0x3 ;  /* 0x000000060b037c11 */ /* 0x040fe2000f8e18ff */
[----:B------:R-:W-:Y:S01]  /*2030*/  NOP ;  /* 0x0000000000007918 */ /* 0x000fe20000000000 */
[----:B-1----:R-:W-:Y:S02]  /*2040*/  SHF.L.U32 R0, R10, 0x1f, RZ ;  /* 0x0000001f0a007819 */ /* 0x002fe400000006ff */
[----:B------:R-:W-:Y:S02]  /*2050*/  LEA R5, R11, UR6, 0x4 ;  /* 0x000000060b057c11 */ /* 0x000fe4000f8e20ff */
[----:B--2-4-:R-:W1:Y:S02]  /*2060*/  SYNCS.PHASECHK.TRANS64.TRYWAIT P0, [R3+URZ+0xa0], R0 ;  /* 0x0000a000030075a7 */ /* 0x014e6400080011ff */
[----:B-1----:R-:W-:Y:S05]  /*2070*/  @!P0 BRA `(.L_x_39) ;  /* 0x0000007400488947 */ /* 0x002fea0003800000 */
.L_x_142:
[----:B------:R-:W2:Y:S01]  /*2080*/  LDS.128 R4, [R5+0x130] ;  /* 0x0001300005047984 */ /* 0x000ea20000000c00 */
[----:B------:R-:W-:Y:S01]  /*2090*/  UISETP.GE.AND UP0, UPT, UR42, 0x1, UPT ;  /* 0x000000012a00788c */ /* 0x000fe2000bf06270 */
[----:B------:R-:W-:Y:S01]  /*20a0*/  @!PT LDS RZ, [RZ] ;  /* 0x00000000fffff984 */ /* 0x000fe20000000800 */
[----:B------:R-:W-:Y:S01]  /*20b0*/  @!PT LDS RZ, [RZ] ;  /* 0x00000000fffff984 */ /* 0x000fe20000000800 */
[----:B------:R-:W-:Y:S01]  /*20c0*/  @!PT LDS RZ, [RZ] ;  /* 0x00000000fffff984 */ /* 0x000fe20000000800 */
[----:B------:R-:W-:Y:S01]  /*20d0*/  @!PT LDS RZ, [RZ] ;  /* 0x00000000fffff984 */ /* 0x000fe20000000800 */
[----:B------:R3:W-:Y:S06]  /*20e0*/  MEMBAR.ALL.CTA ;  /* 0x0000000000007992 */ /* 0x0007ec0000008000 */
[----:B---3--:R-:W3:Y:S01]  /*20f0*/  FENCE.VIEW.ASYNC.S ;  /* 0x00000000000073c6 */ /* 0x008ee20000000000 */
[----:B--2---:R-:W-:-:S13]  /*2100*/  LOP3.LUT P0, RZ, R6, 0x1, RZ, 0xc0, !PT ;  /* 0x0000000106ff7812 */ /* 0x004fda000780c0ff */
[----:B---3--:R-:W-:Y:S01]  /*2110*/  VOTEU.ANY UP1, P0 ;  /* 0x0000000000ff7886 */ /* 0x008fe20000020100 */
[----:B------:R-:W-:-:S13]  /*2120*/  PLOP3.LUT P0, PT, PT, PT, UP1, 0x80, 0x8 ;  /* 0x000000000008781c */ /* 0x000fda0003f0f018 */
[----:B-1----:R-:W-:Y:S02]  /*2130*/  @P0 LOP3.LUT R0, R5, 0xffff, RZ, 0xc0, !PT ;  /* 0x0000ffff05000812 */ /* 0x002fe400078ec0ff */
[----:B------:R-:W-:Y:S02]  /*2140*/  @P0 MOV R2, R4 ;  /* 0x0000000400020202 */ /* 0x000fe40000000f00 */
[----:B------:R-:W-:Y:S01]  /*2150*/  @P0 R2UR UR7, R0 ;  /* 0x00000000000702ca */ /* 0x000fe200000e0000 */
[----:B------:R-:W-:Y:S01]  /*2160*/  VIADD R0, R3, 0xb0 ;  /* 0x000000b003007836 */ /* 0x000fe20000000000 */
[----:B------:R-:W-:Y:S02]  /*2170*/  @P0 SHF.R.U32.HI R4, RZ, 0x10, R5 ;  /* 0x00000010ff040819 */ /* 0x000fe40000011605 */
[----:B------:R-:W-:Y:S02]  /*2180*/  @P0 R2UR UR8, R2 ;  /* 0x00000000020802ca */ /* 0x000fe400000e0000 */
[----:B------:R-:W-:-:S02]  /*2190*/  PRMT R0, RZ, 0x654, R0 ;  /* 0x00000654ff007816 */ /* 0x000fc40000000000 */
[----:B------:R-:W-:Y:S02]  /*21a0*/  @P0 R2UR UR4, R4 ;  /* 0x00000000040402ca */ /* 0x000fe400000e0000 */
[----:B------:R1:W-:Y:S03]  /*21b0*/  SYNCS.ARRIVE.TRANS64.RED.A1T0 RZ, [R0+URZ], RZ ;  /* 0x000000ff00ff79a7 */ /* 0x0003e600081004ff */
[----:B------:R-:W-:-:S04]  /*21c0*/  @UP1 UMOV UR27, UR7 ;  /* 0x00000007001b1c82 */ /* 0x000fc80008000000 */
[----:B------:R-:W-:-:S04]  /*21d0*/  @UP1 UMOV UR37, UR8 ;  /* 0x0000000800251c82 */ /* 0x000fc80008000000 */
[----:B------:R-:W-:Y:S01]  /*21e0*/  @UP1 UMOV UR36, UR4 ;  /* 0x0000000400241c82 */ /* 0x000fe20008000000 */
[----:B------:R-:W-:Y:S05]  /*21f0*/  BRA.U !UP0, `(.L_x_40) ;  /* 0x0000000108d47547 */ /* 0x000fea000b800000 */
[----:B------:R-:W2:Y:S01]  /*2200*/  LDCU.128 UR12, c[0x0][0xb10] ;  /* 0x00016200ff0c77ac */ /* 0x000ea20008000c00 */
[----:B------:R-:W3:Y:S01]  /*2210*/  LDCU UR26, c[0x0][0xb20] ;  /* 0x00016400ff1a77ac */ /* 0x000ee20008000800 */
[----:B------:R-:W4:Y:S01]  /*2220*/  LDCU UR20, c[0x0][0xb0c] ;  /* 0x00016180ff1477ac */ /* 0x000f220008000800 */
[----:B------:R-:W1:Y:S01]  /*2230*/  LDCU.64 UR10, c[0x0][0xb28] ;  /* 0x00016500ff0a77ac */ /* 0x000e620008000a00 */
[----:B------:R-:W-:Y:S02]  /*2240*/  UISETP.NE.AND UP3, UPT, UR42, 0x1, UPT ;  /* 0x000000012a00788c */ /* 0x000fe4000bf65270 */
[----:B--2---:R-:W-:Y:S02]  /*2250*/  UIMAD.WIDE.U32 UR16, UR38, UR15, URZ ;  /* 0x0000000f261072a5 */ /* 0x004fe4000f8e00ff */
[----:B------:R-:W-:Y:S02]  /*2260*/  UIMAD.WIDE.U32 UR8, UR39, UR12, URZ ;  /* 0x0000000c270872a5 */ /* 0x000fe4000f8e00ff */
[----:B------:R-:W-:-:S02]  /*2270*/  UISETP.NE.AND UP0, UPT, UR14, 0x1, UPT ;  /* 0x000000010e00788c */ /* 0x000fc4000bf05270 */
[----:B------:R-:W-:Y:S01]  /*2280*/  UIMAD.WIDE.U32 UR22, UR27, UR15, URZ ;  /* 0x0000000f1b1672a5 */ /* 0x000fe2000f8e00ff */
[----:B------:R-:W-:Y:S02]  /*2290*/  UMOV UR16, UR17 ;  /* 0x0000001100107c82 */ /* 0x000fe40008000000 */
[----:B------:R-:W-:Y:S01]  /*22a0*/  UMOV UR8, UR9 ;  /* 0x0000000900087c82 */ /* 0x000fe20008000000 */
[----:B---3--:R-:W-:Y:S02]  /*22b0*/  USHF.R.U32.HI UR16, URZ, UR26, UR16 ;  /* 0x0000001aff107299 */ /* 0x008fe40008011610 */
[----:B----4-:R-:W-:Y:S02]  /*22c0*/  UISETP.NE.AND UP2, UPT, UR20, 0x1, UPT ;  /* 0x000000011400788c */ /* 0x010fe4000bf45270 */
[----:B------:R-:W-:Y:S02]  /*22d0*/  USHF.R.U32.HI UR8, URZ, UR13, UR8 ;  /* 0x0000000dff087299 */ /* 0x000fe40008011608 */
[----:B------:R-:W-:-:S02]  /*22e0*/  USEL UR7, UR38, UR16, !UP0 ;  /* 0x0000001026077287 */ /* 0x000fc4000c000000 */
[----:B------:R-:W-:Y:S02]  /*22f0*/  USEL UR8, UR39, UR8, !UP2 ;  /* 0x0000000827087287 */ /* 0x000fe4000d000000 */
[----:B-1----:R-:W-:Y:S01]  /*2300*/  UIMAD.WIDE.U32 UR16, UR7, UR10, URZ ;  /* 0x0000000a071072a5 */ /* 0x002fe2000f8e00ff */
[----:B------:R-:W-:Y:S01]  /*2310*/  UMOV UR4, UR23 ;  /* 0x0000001700047c82 */ /* 0x000fe20008000000 */
[----:B------:R-:W-:Y:S02]  /*2320*/  UIMAD.WIDE.U32 UR18, UR37, UR12, URZ ;  /* 0x0000000c251272a5 */ /* 0x000fe4000f8e00ff */
[----:B------:R-:W-:-:S03]  /*2330*/  UIMAD.WIDE.U32 UR22, UR8, UR10, URZ ;  /* 0x0000000a081672a5 */ /* 0x000fc6000f8e00ff */
[----:B------:R-:W-:Y:S01]  /*2340*/  UMOV UR16, UR17 ;  /* 0x0000001100107c82 */ /* 0x000fe20008000000 */
[----:B------:R-:W-:Y:S02]  /*2350*/  USHF.R.U32.HI UR4, URZ, UR26, UR4 ;  /* 0x0000001aff047299 */ /* 0x000fe40008011604 */
[----:B------:R-:W-:Y:S01]  /*2360*/  @UP3 USHF.R.U32.HI UR7, URZ, UR11, UR16 ;  /* 0x0000000bff073299 */ /* 0x000fe20008011610 */
[----:B------:R-:W-:Y:S01]  /*2370*/  UMOV UR18, UR19 ;  /* 0x0000001300127c82 */ /* 0x000fe20008000000 */
[----:B------:R-:W-:Y:S01]  /*2380*/  UMOV UR22, UR23 ;  /* 0x0000001700167c82 */ /* 0x000fe20008000000 */
[----:B------:R-:W-:Y:S02]  /*2390*/  USHF.R.U32.HI UR13, URZ, UR13, UR18 ;  /* 0x0000000dff0d7299 */ /* 0x000fe40008011612 */
[----:B------:R-:W-:Y:S02]  /*23a0*/  USEL UR4, UR27, UR4, !UP0 ;  /* 0x000000041b047287 */ /* 0x000fe4000c000000 */
[----:B------:R-:W-:-:S02]  /*23b0*/  @UP3 USHF.R.U32.HI UR8, URZ, UR11, UR22 ;  /* 0x0000000bff083299 */ /* 0x000fc40008011616 */
[----:B------:R-:W-:Y:S02]  /*23c0*/  UIMAD UR9, UR42, UR7, URZ ;  /* 0x000000072a0972a4 */ /* 0x000fe4000f8e02ff */
[----:B------:R-:W-:Y:S02]  /*23d0*/  USEL UR7, UR37, UR13, !UP2 ;  /* 0x0000000d25077287 */ /* 0x000fe4000d000000 */
[----:B------:R-:W-:Y:S02]  /*23e0*/  UIMAD UR12, UR42, UR8, URZ ;  /* 0x000000082a0c72a4 */ /* 0x000fe4000f8e02ff */
[----:B------:R-:W-:Y:S02]  /*23f0*/  UISETP.GE.AND UP0, UPT, UR4, UR9, UPT ;  /* 0x000000090400728c */ /* 0x000fe4000bf06270 */
[----:B------:R-:W-:Y:S02]  /*2400*/  UIMAD.WIDE.U32 UR16, UR4, UR10, URZ ;  /* 0x0000000a041072a5 */ /* 0x000fe4000f8e00ff */
[----:B------:R-:W-:-:S02]  /*2410*/  UISETP.GE.OR UP0, UPT, UR7, UR12, UP0 ;  /* 0x0000000c0700728c */ /* 0x000fc40008706670 */
        /* <DEDUP_REMOVED lines=19> */
.L_x_40:
[----:B------:R-:W2:Y:S02]  /*2550*/  LDCU UR4, c[0x0][0xb30] ;  /* 0x00016600ff0477ac */ /* 0x000ea40008000800 */
[----:B--2---:R-:W-:-:S09]  /*2560*/  UISETP.NE.AND UP0, UPT, UR4, 0x1, UPT ;  /* 0x000000010400788c */ /* 0x004fd2000bf05270 */
[----:B------:R-:W-:Y:S05]  /*2570*/  BRA.U UP0, `(.L_x_41) ;  /* 0x0000000100447547 */ /* 0x000fea000b800000 */
[----:B------:R-:W2:Y:S01]  /*2580*/  LDCU.128 UR12, c[0x0][0xb10] ;  /* 0x00016200ff0c77ac */ /* 0x000ea20008000c00 */
[----:B------:R-:W3:Y:S01]  /*2590*/  LDCU UR16, c[0x0][0xb0c] ;  /* 0x00016180ff1077ac */ /* 0x000ee20008000800 */
[----:B------:R-:W4:Y:S01]  /*25a0*/  LDCU UR17, c[0x0][0xb20] ;  /* 0x00016400ff1177ac */ /* 0x000f220008000800 */
[----:B--2---:R-:W-:Y:S02]  /*25b0*/  UIMAD.WIDE.U32 UR10, UR37, UR12, URZ ;  /* 0x0000000c250a72a5 */ /* 0x004fe4000f8e00ff */
[----:B------:R-:W-:Y:S02]  /*25c0*/  UIMAD.WIDE.U32 UR8, UR27, UR15, URZ ;  /* 0x0000000f1b0872a5 */ /* 0x000fe4000f8e00ff */
[----:B---3--:R-:W-:Y:S02]  /*25d0*/  UISETP.NE.AND UP2, UPT, UR16, 0x1, UPT ;  /* 0x000000011000788c */ /* 0x008fe4000bf45270 */
[----:B------:R-:W-:Y:S01]  /*25e0*/  UISETP.NE.AND UP0, UPT, UR14, 0x1, UPT ;  /* 0x000000010e00788c */ /* 0x000fe2000bf05270 */
[----:B------:R-:W-:-:S02]  /*25f0*/  UMOV UR7, UR11 ;  /* 0x0000000b00077c82 */ /* 0x000fc40008000000 */
[----:B------:R-:W-:Y:S01]  /*2600*/  UMOV UR4, UR9 ;  /* 0x0000000900047c82 */ /* 0x000fe20008000000 */
[----:B------:R-:W-:Y:S02]  /*2610*/  USHF.R.U32.HI UR7, URZ, UR13, UR7 ;  /* 0x0000000dff077299 */ /* 0x000fe40008011607 */
[----:B----4-:R-:W-:Y:S02]  /*2620*/  USHF.R.U32.HI UR4, URZ, UR17, UR4 ;  /* 0x00000011ff047299 */ /* 0x010fe40008011604 */
[----:B------:R-:W-:Y:S02]  /*2630*/  USEL UR7, UR37, UR7, !UP2 ;  /* 0x0000000725077287 */ /* 0x000fe4000d000000 */
[----:B------:R-:W-:-:S04]  /*2640*/  USEL UR4, UR27, UR4, !UP0 ;  /* 0x000000041b047287 */ /* 0x000fc8000c000000 */
[----:B------:R-:W-:Y:S02]  /*2650*/  UIADD3 UR8, UPT, UPT, UR7, -UR4, URZ ;  /* 0x8000000407087290 */ /* 0x000fe4000fffe0ff */
[----:B------:R-:W-:Y:S02]  /*2660*/  UIADD3 UR4, UPT, UPT, -UR7, UR4, URZ ;  /* 0x0000000407047290 */ /* 0x000fe4000fffe1ff */
[----:B------:R-:W-:Y:S02]  /*2670*/  UIMAD UR27, UR8, UR14, UR27 ;  /* 0x0000000e081b72a4 */ /* 0x000fe4000f8e021b */
[----:B------:R-:W-:-:S12]  /*2680*/  UIMAD UR37, UR4, UR16, UR37 ;  /* 0x00000010042572a4 */ /* 0x000fd8000f8e0225 */
.L_x_41:
[----:B------:R-:W-:Y:S01]  /*2690*/  VIADD R11, R11, 0x1 ;  /* 0x000000010b0b7836 */ /* 0x000fe20000000000 */
[----:B------:R-:W-:Y:S01]  /*26a0*/  R2UR UR4, R82 ;  /* 0x00000000520472ca */ /* 0x000fe200000e0000 */
[----:B------:R-:W-:Y:S01]  /*26b0*/  UIADD3 UR20, UPT, UPT, UR27, UR63, URZ ;  /* 0x0000003f1b147290 */ /* 0x000fe2000fffe0ff */
[----:B------:R-:W-:Y:S02]  /*26c0*/  PLOP3.LUT P1, PT, PT, PT, PT, 0x80, 0x8 ;  /* 0x000000000008781c */ /* 0x000fe40003f2f070 */
[----:B------:R-:W-:-:S04]  /*26d0*/  ISETP.NE.AND P0, PT, R11, 0x2, PT ;  /* 0x000000020b00780c */ /* 0x000fc80003f05270 */
[----:B------:R-:W-:Y:S02]  /*26e0*/  SEL R3, RZ, 0x1, P0 ;  /* 0x00000001ff037807 */ /* 0x000fe40000000000 */
[----:B------:R-:W-:Y:S02]  /*26f0*/  SEL R11, R11, RZ, P0 ;  /* 0x000000ff0b0b7207 */ /* 0x000fe40000000000 */
[----:B------:R-:W-:Y:S01]  /*2700*/  LOP3.LUT R10, R10, R3, RZ, 0x3c, !PT ;  /* 0x000000030a0a7212 */ /* 0x000fe200078e3cff */
[----:B------:R-:W-:Y:S01]  /*2710*/  UIADD3 UR16, UPT, UPT, UR37, UR4, URZ ;  /* 0x0000000425107290 */ /* 0x000fe2000fffe0ff */
[----:B------:R-:W-:Y:S11]  /*2720*/  BRA.U UP1, `(.L_x_42) ;  /* 0xfffffff101407547 */ /* 0x000ff6000b83ffff */
[----:B------:R-:W-:Y:S01]  /*2730*/  UIADD3 UR7, UPT, UPT, UR6, 0x28, URZ ;  /* 0x0000002806077890 */ /* 0x000fe2000fffe0ff */
[----:B------:R-:W-:-:S03]  /*2740*/  SHF.L.U32 R3, R12, 0x1f, RZ ;  /* 0x0000001f0c037819 */ /* 0x000fc600000006ff */
[----:B------:R-:W-:-:S09]  /*2750*/  ULEA UR4, UR5, UR7, 0x3 ;  /* 0x0000000705047291 */ /* 0x000fd2000f8e18ff */
[----:B------:R-:W2:Y:S02]  /*2760*/  SYNCS.PHASECHK.TRANS64.TRYWAIT P0, [UR4], R3 ;  /* 0x00000003ff0075a7 */ /* 0x000ea40008001104 */
[----:B--2---:R-:W-:Y:S05]  /*2770*/  @!P0 BRA `(.L_x_43) ;  /* 0x0000006c009c8947 */ /* 0x004fea0003800000 */
.L_x_144:
[----:B------:R-:W-:-:S04]  /*2780*/  UIADD3 UR4, UPT, UPT, UR5, 0x1, URZ ;  /* 0x0000000105047890 */ /* 0x000fc8000fffe0ff */
[----:B------:R-:W-:-:S04]  /*2790*/  UISETP.NE.AND UP0, UPT, UR4, 0x5, UPT ;  /* 0x000000050400788c */ /* 0x000fc8000bf05270 */
[----:B------:R-:W-:Y:S02]  /*27a0*/  USEL UR6, URZ, 0x1, UP0 ;  /* 0x00000001ff067887 */ /* 0x000fe40008000000 */
[----:B------:R-:W-:-:S04]  /*27b0*/  USEL UR4, UR4, URZ, UP0 ;  /* 0x000000ff04047287 */ /* 0x000fc80008000000 */
[----:B------:R-:W-:Y:S01]  /*27c0*/  ULEA UR5, UR4, UR7, 0x3 ;  /* 0x0000000704057291 */ /* 0x000fe2000f8e18ff */
[----:B------:R-:W-:-:S04]  /*27d0*/  LOP3.LUT R2, R12, UR6, RZ, 0x3c, !PT ;  /* 0x000000060c027c12 */ /* 0x000fc8000f8e3cff */
[----:B-1----:R-:W-:-:S04]  /*27e0*/  SHF.L.U32 R3, R2, 0x1f, RZ ;  /* 0x0000001f02037819 */ /* 0x002fc800000006ff */
[----:B------:R-:W1:Y:S02]  /*27f0*/  SYNCS.PHASECHK.TRANS64.TRYWAIT P0, [UR5], R3 ;  /* 0x00000003ff0075a7 */ /* 0x000e640008001105 */
[----:B-1----:R-:W-:Y:S05]  /*2800*/  @!P0 BRA `(.L_x_44) ;  /* 0x0000006c00908947 */ /* 0x002fea0003800000 */
.L_x_146:
        /* <DEDUP_REMOVED lines=9> */
.L_x_148:
        /* <DEDUP_REMOVED lines=9> */
.L_x_150:
[----:B------:R-:W-:-:S04]  /*2930*/  UIADD3 UR4, UPT, UPT, UR4, 0x1, URZ ;  /* 0x0000000104047890 */ /* 0x000fc8000fffe0ff */
[----:B------:R-:W-:-:S04]  /*2940*/  UISETP.NE.AND UP0, UPT, UR4, 0x5, UPT ;  /* 0x000000050400788c */ /* 0x000fc8000bf05270 */
[----:B------:R-:W-:Y:S02]  /*2950*/  USEL UR5, URZ, 0x1, UP0 ;  /* 0x00000001ff057887 */ /* 0x000fe40008000000 */
[----:B------:R-:W-:-:S04]  /*2960*/  USEL UR4, UR4, URZ, UP0 ;  /* 0x000000ff04047287 */ /* 0x000fc80008000000 */
[----:B------:R-:W-:Y:S01]  /*2970*/  ULEA UR4, UR4, UR7, 0x3 ;  /* 0x0000000704047291 */ /* 0x000fe2000f8e18ff */
[----:B-1----:R-:W-:-:S04]  /*2980*/  LOP3.LUT R3, R2, UR5, RZ, 0x3c, !PT ;  /* 0x0000000502037c12 */ /* 0x002fc8000f8e3cff */
[----:B------:R-:W-:Y:S01]  /*2990*/  SHF.L.U32 R3, R3, 0x1f, RZ ;  /* 0x0000001f03037819 */ /* 0x000fe200000006ff */
[----:B------:R-:W-:-:S07]  /*29a0*/  IMAD.U32 R0, RZ, RZ, UR4 ;  /* 0x00000004ff007e24 */ /* 0x000fce000f8e00ff */
.L_x_47:
[----:B-1----:R1:W2:Y:S02]  /*29b0*/  SYNCS.PHASECHK.TRANS64.TRYWAIT P0, [R0+URZ], R3 ;  /* 0x00000003000075a7 */ /* 0x0022a400080011ff */
[----:B--2---:R-:W-:Y:S05]  /*29c0*/  @!P0 NANOSLEEP.SYNCS 0x989680 ;  /* 0x009896800000895d */ /* 0x004fea0003900000 */
[----:B------:R-:W2:Y:S02]  /*29d0*/  @!P0 SYNCS.PHASECHK.TRANS64 P0, [R0+URZ], R3 ;  /* 0x00000003000085a7 */ /* 0x000ea400080010ff */
[----:B--2---:R-:W-:Y:S05]  /*29e0*/  @P0 EXIT ;  /* 0x000000000000094d */ /* 0x004fea0003800000 */
[----:B------:R-:W-:Y:S05]  /*29f0*/  BRA `(.L_x_47) ;  /* 0xfffffffc00ec7947 */ /* 0x000fea000383ffff */
.L_x_22:
[----:B------:R-:W-:-:S04]  /*2a00*/  UISETP.NE.AND UP0, UPT, UR47, URZ, UPT ;  /* 0x000000ff2f00728c */ /* 0x000fc8000bf05270 */
[----:B------:R-:W-:-:S09]  /*2a10*/  UISETP.NE.OR UP0, UPT, UR17, 0x1, UP0 ;  /* 0x000000011100788c */ /* 0x000fd20008705670 */
[----:B------:R-:W-:Y:S05]  /*2a20*/  BRA.U UP0, `(.L_x_48) ;  /* 0x0000000500487547 */ /* 0x000fea000b800000 */
[----:B------:R-:W-:Y:S01]  /*2a30*/  ISETP.GE.U32.AND P2, PT, R0, 0x2, PT ;  /* 0x000000020000780c */ /* 0x000fe20003f46070 */
[----:B------:R-:W-:Y:S01]  /*2a40*/  IMAD.MOV.U32 R12, RZ, RZ, 0x1 ;  /* 0x00000001ff0c7424 */ /* 0x000fe200078e00ff */
[----:B------:R-:W-:Y:S02]  /*2a50*/  CS2R R10, SRZ ;  /* 0x00000000000a7805 */ /* 0x000fe4000001ff00 */
[----:B------:R-:W-:Y:S01]  /*2a60*/  CS2R R8, SRZ ;  /* 0x0000000000087805 */ /* 0x000fe2000001ff00 */
[----:B------:R-:W-:Y:S01]  /*2a70*/  UMOV UR6, 0x400 ;  /* 0x0000040000067882 */ /* 0x000fe20000000000 */
[----:B------:R-:W-:Y:S01]  /*2a80*/  UMOV UR5, URZ ;  /* 0x000000ff00057c82 */ /* 0x000fe20008000000 */
[----:B------:R-:W-:-:S12]  /*2a90*/  ULEA UR6, UR47, UR6, 0x18 ;  /* 0x000000062f067291 */ /* 0x000fd8000f8ec0ff */
.L_x_52:
[----:B------:R-:W-:Y:S02]  /*2aa0*/  LEA R2, R8, UR6, 0x3 ;  /* 0x0000000608027c11 */ /* 0x000fe4000f8e18ff */
[----:B------:R-:W-:-:S03]  /*2ab0*/  SHF.L.U32 R5, R9, 0x1f, RZ ;  /* 0x0000001f09057819 */ /* 0x000fc600000006ff */
[----:B------:R-:W-:Y:S01]  /*2ac0*/  VIADD R4, R2, 0x110 ;  /* 0x0000011002047836 */ /* 0x000fe20000000000 */
[----:B------:R-:W1:Y:S02]  /*2ad0*/  SYNCS.PHASECHK.TRANS64.TRYWAIT P0, [R2+URZ+0x100], R5 ;  /* 0x00010005020075a7 */ /* 0x000e6400080011ff */
[----:B-1----:R-:W-:Y:S05]  /*2ae0*/  @!P0 BRA `(.L_x_49) ;  /* 0x0000006c00208947 */ /* 0x002fea0003800000 */
.L_x_151:
[----:B------:R-:W-:Y:S01]  /*2af0*/  ULEA UR4, UR5, UR6, 0x3 ;  /* 0x0000000605047291 */ /* 0x000fe2000f8e18ff */
[----:B------:R-:W-:Y:S02]  /*2b00*/  PRMT R4, RZ, 0x654, R4 ;  /* 0x00000654ff047816 */ /* 0x000fe40000000004 */
[----:B-1----:R-:W-:Y:S01]  /*2b10*/  SHF.L.U32 R5, R12, 0x1f, RZ ;  /* 0x0000001f0c057819 */ /* 0x002fe200000006ff */
[----:B------:R-:W-:Y:S01]  /*2b20*/  UIADD3 UR7, UPT, UPT, UR4, 0xa0, URZ ;  /* 0x000000a004077890 */ /* 0x000fe2000fffe0ff */
[----:B------:R1:W-:Y:S05]  /*2b30*/  SYNCS.ARRIVE.TRANS64.RED.A1T0 RZ, [R4+URZ], RZ ;  /* 0x000000ff04ff79a7 */ /* 0x0003ea00081004ff */
[----:B------:R-:W-:Y:S01]  /*2b40*/  IMAD.U32 R7, RZ, RZ, UR7 ;  /* 0x00000007ff077e24 */ /* 0x000fe2000f8e00ff */
[----:B------:R-:W2:Y:S04]  /*2b50*/  SYNCS.PHASECHK.TRANS64.TRYWAIT P0, [UR4+0xb0], R5 ;  /* 0x0000b005ff0075a7 */ /* 0x000ea80008001104 */
[----:B------:R-:W-:Y:S01]  /*2b60*/  PRMT R6, R0, 0x654, R7 ;  /* 0x0000065400067816 */ /* 0x000fe20000000007 */
[----:B-1----:R-:W-:Y:S01]  /*2b70*/  @!P2 IMAD.MOV.U32 R4, RZ, RZ, 0x10 ;  /* 0x00000010ff04a424 */ /* 0x002fe200078e00ff */
[----:B--2---:R-:W-:Y:S06]  /*2b80*/  @!P0 BRA `(.L_x_50) ;  /* 0x0000006c000c8947 */ /* 0x004fec0003800000 */
.L_x_153:
[----:B------:R-:W-:Y:S01]  /*2b90*/  ULEA UR8, UR5, UR6, 0x4 ;  /* 0x0000000605087291 */ /* 0x000fe2000f8e20ff */
[----:B------:R-:W-:Y:S01]  /*2ba0*/  SEL R3, R6, R3, !P2 ;  /* 0x0000000306037207 */ /* 0x000fe20005000000 */
[----:B------:R-:W-:Y:S01]  /*2bb0*/  UIADD3 UR9, UPT, UPT, UR4, 0xa0, URZ ;  /* 0x000000a004097890 */ /* 0x000fe2000fffe0ff */
[----:B-1----:R-:W-:Y:S01]  /*2bc0*/  LEA R2, R11, UR6, 0x3 ;  /* 0x000000060b027c11 */ /* 0x002fe2000f8e18ff */
[----:B------:R-:W-:Y:S01]  /*2bd0*/  UIADD3 UR8, UPT, UPT, UR8, 0x130, URZ ;  /* 0x0000013008087890 */ /* 0x000fe2000fffe0ff */
[----:B------:R-:W-:Y:S01]  /*2be0*/  SHF.L.U32 R5, R10, 0x1f, RZ ;  /* 0x0000001f0a057819 */ /* 0x000fe200000006ff */
[----:B------:R1:W-:Y:S01]  /*2bf0*/  @!P2 SYNCS.ARRIVE.TRANS64.RED RZ, [R3+URZ], R4 ;  /* 0x0000000403ffa9a7 */ /* 0x0003e200080004ff */
[----:B------:R-:W-:Y:S01]  /*2c00*/  UIADD3 UR4, UPT, UPT, UR5, 0x1, URZ ;  /* 0x0000000105047890 */ /* 0x000fe2000fffe0ff */
[----:B------:R-:W-:-:S03]  /*2c10*/  VIADD R8, R8, 0x1 ;  /* 0x0000000108087836 */ /* 0x000fc60000000000 */
[----:B------:R-:W-:Y:S02]  /*2c20*/  UISETP.NE.AND UP0, UPT, UR4, 0x2, UPT ;  /* 0x000000020400788c */ /* 0x000fe4000bf05270 */
[----:B------:R-:W-:Y:S06]  /*2c30*/  UGETNEXTWORKID.BROADCAST [UR8], [UR9] ;  /* 0x00000000080073ca */ /* 0x000fec0008000100 */
[----:B------:R-:W-:Y:S01]  /*2c40*/  USEL UR7, URZ, 0x1, UP0 ;  /* 0x00000001ff077887 */ /* 0x000fe20008000000 */
[----:B------:R-:W-:Y:S01]  /*2c50*/  ISETP.NE.AND P0, PT, R8, 0x2, PT ;  /* 0x000000020800780c */ /* 0x000fe20003f05270 */
[----:B------:R-:W-:Y:S01]  /*2c60*/  USEL UR5, UR4, URZ, UP0 ;  /* 0x000000ff04057287 */ /* 0x000fe20008000000 */
[----:B------:R-:W2:Y:S03]  /*2c70*/  SYNCS.PHASECHK.TRANS64.TRYWAIT P1, [R2+URZ+0xa0], R5 ;  /* 0x0000a005020075a7 */ /* 0x000ea600080211ff */
[----:B------:R-:W-:Y:S01]  /*2c80*/  LOP3.LUT R12, R12, UR7, RZ, 0x3c, !PT ;  /* 0x000000070c0c7c12 */ /* 0x000fe2000f8e3cff */
[----:B-12---:R-:W-:Y:S07]  /*2c90*/  @!P1 BRA `(.L_x_51) ;  /* 0x0000006800e09947 */ /* 0x006fee0003800000 */
.L_x_154:
[C---:B------:R-:W-:Y:S01]  /*2ca0*/  LEA R4, R11.reuse, UR6, 0x4 ;  /* 0x000000060b047c11 */ /* 0x040fe2000f8e20ff */
[----:B-1----:R-:W-:Y:S01]  /*2cb0*/  VIADD R2, R2, 0xb0 ;  /* 0x000000b002027836 */ /* 0x002fe20000000000 */
[----:B------:R-:W-:Y:S01]  /*2cc0*/  SEL R8, R8, RZ, P0 ;  /* 0x000000ff08087207 */ /* 0x000fe20000000000 */
[----:B------:R-:W-:-:S03]  /*2cd0*/  VIADD R11, R11, 0x1 ;  /* 0x000000010b0b7836 */ /* 0x000fc60000000000 */
[----:B------:R-:W1:Y:S01]  /*2ce0*/  LDS.128 R4, [R4+0x130] ;  /* 0x0001300004047984 */ /* 0x000e620000000c00 */
[----:B------:R-:W-:Y:S02]  /*2cf0*/  PRMT R2, RZ, 0x654, R2 ;  /* 0x00000654ff027816 */ /* 0x000fe40000000002 */
[C---:B------:R-:W-:Y:S01]  /*2d00*/  ISETP.NE.AND P1, PT, R11.reuse, 0x2, PT ;  /* 0x000000020b00780c */ /* 0x040fe20003f25270 */
[----:B------:R-:W-:Y:S01]  /*2d10*/  @!PT LDS RZ, [RZ] ;  /* 0x00000000fffff984 */ /* 0x000fe20000000800 */
[----:B------:R-:W-:Y:S01]  /*2d20*/  @!PT LDS RZ, [RZ] ;  /* 0x00000000fffff984 */ /* 0x000fe20000000800 */
[----:B------:R-:W-:Y:S01]  /*2d30*/  @!PT LDS RZ, [RZ] ;  /* 0x00000000fffff984 */ /* 0x000fe20000000800 */
[----:B------:R-:W-:Y:S01]  /*2d40*/  @!PT LDS RZ, [RZ] ;  /* 0x00000000fffff984 */ /* 0x000fe20000000800 */
[----:B------:R2:W-:Y:S06]  /*2d50*/  MEMBAR.ALL.CTA ;  /* 0x0000000000007992 */ /* 0x0005ec0000008000 */
[----:B--2---:R-:W2:Y:S01]  /*2d60*/  FENCE.VIEW.ASYNC.S ;  /* 0x00000000000073c6 */ /* 0x004ea20000000000 */
[----:B------:R-:W-:Y:S01]  /*2d70*/  SEL R11, R11, RZ, P1 ;  /* 0x000000ff0b0b7207 */ /* 0x000fe20000800000 */
[----:B--2---:R2:W-:Y:S01]  /*2d80*/  SYNCS.ARRIVE.TRANS64.RED.A1T0 RZ, [R2+URZ], RZ ;  /* 0x000000ff02ff79a7 */ /* 0x0045e200081004ff */
[----:B-1----:R-:W-:-:S02]  /*2d90*/  LOP3.LUT P3, RZ, R6, 0x1, RZ, 0xc0, !PT ;  /* 0x0000000106ff7812 */ /* 0x002fc4000786c0ff */
[----:B------:R-:W-:-:S04]  /*2da0*/  SEL R5, RZ, 0x1, P1 ;  /* 0x00000001ff057807 */ /* 0x000fc80000800000 */
[----:B------:R-:W-:Y:S02]  /*2db0*/  LOP3.LUT R10, R10, R5, RZ, 0x3c, !PT ;  /* 0x000000050a0a7212 */ /* 0x000fe400078e3cff */
[----:B--2---:R-:W-:-:S04]  /*2dc0*/  SEL R2, RZ, 0x1, P0 ;  /* 0x00000001ff027807 */ /* 0x004fc80000000000 */
[----:B------:R-:W-:Y:S01]  /*2dd0*/  LOP3.LUT R9, R9, R2, RZ, 0x3c, !PT ;  /* 0x0000000209097212 */ /* 0x000fe200078e3cff */
[----:B------:R-:W-:Y:S06]  /*2de0*/  @P3 BRA `(.L_x_52) ;  /* 0xfffffffc002c3947 */ /* 0x000fec000383ffff */
[----:B------:R-:W-:Y:S01]  /*2df0*/  ULEA UR4, UR5, UR6, 0x3 ;  /* 0x0000000605047291 */ /* 0x000fe2000f8e18ff */
[----:B------:R-:W-:-:S08]  /*2e00*/  SHF.L.U32 R3, R12, 0x1f, RZ ;  /* 0x0000001f0c037819 */ /* 0x000fd000000006ff */
[----:B------:R-:W1:Y:S02]  /*2e10*/  SYNCS.PHASECHK.TRANS64 P0, [UR4+0xb0], R3 ;  /* 0x0000b003ff0075a7 */ /* 0x000e640008001004 */
[----:B-1----:R-:W-:Y:S05]  /*2e20*/  @P0 BRA `(.L_x_53) ;  /* 0x0000000000080947 */ /* 0x002fea0003800000 */
[----:B------:R-:W1:Y:S02]  /*2e30*/  SYNCS.PHASECHK.TRANS64.TRYWAIT P0, [UR4+0xb0], R3 ;  /* 0x0000b003ff0075a7 */ /* 0x000e640008001104 */
[----:B-1----:R-:W-:Y:S05]  /*2e40*/  @!P0 BRA `(.L_x_54) ;  /* 0x0000006800888947 */ /* 0x002fea0003800000 */
.L_x_53:
[----:B------:R-:W-:-:S04]  /*2e50*/  UIADD3 UR7, UPT, UPT, UR5, 0x1, URZ ;  /* 0x0000000105077890 */ /* 0x000fc8000fffe0ff */
[----:B------:R-:W-:-:S04]  /*2e60*/  UISETP.NE.AND UP0, UPT, UR7, 0x2, UPT ;  /* 0x000000020700788c */ /* 0x000fc8000bf05270 */
[----:B------:R-:W-:Y:S02]  /*2e70*/  USEL UR8, URZ, 0x1, UP0 ;  /* 0x00000001ff087887 */ /* 0x000fe40008000000 */
[----:B------:R-:W-:-:S04]  /*2e80*/  USEL UR7, UR7, URZ, UP0 ;  /* 0x000000ff07077287 */ /* 0x000fc80008000000 */
[----:B------:R-:W-:Y:S01]  /*2e90*/  ULEA UR7, UR7, UR6, 0x3 ;  /* 0x0000000607077291 */ /* 0x000fe2000f8e18ff */
[----:B-1----:R-:W-:-:S04]  /*2ea0*/  LOP3.LUT R3, R12, UR8, RZ, 0x3c, !PT ;  /* 0x000000080c037c12 */ /* 0x002fc8000f8e3cff */
[----:B------:R-:W-:-:S04]  /*2eb0*/  SHF.L.U32 R0, R3, 0x1f, RZ ;  /* 0x0000001f03007819 */ /* 0x000fc800000006ff */
[----:B------:R-:W1:Y:S02]  /*2ec0*/  SYNCS.PHASECHK.TRANS64 P0, [UR7+0xb0], R0 ;  /* 0x0000b000ff0075a7 */ /* 0x000e640008001007 */
[----:B-1----:R-:W-:Y:S05]  /*2ed0*/  @P0 EXIT ;  /* 0x000000000000094d */ /* 0x002fea0003800000 */
[----:B------:R-:W-:Y:S02]  /*2ee0*/  SHF.L.U32 R3, R3, 0x1f, RZ ;  /* 0x0000001f03037819 */ /* 0x000fe400000006ff */
[----:B------:R-:W-:-:S07]  /*2ef0*/  MOV R0, UR7 ;  /* 0x0000000700007c02 */ /* 0x000fce0008000f00 */
.L_x_55:
[----:B-1----:R1:W2:Y:S02]  /*2f00*/  SYNCS.PHASECHK.TRANS64.TRYWAIT P0, [R0+URZ+0xb0], R3 ;  /* 0x0000b003000075a7 */ /* 0x0022a400080011ff */
[----:B--2---:R-:W-:Y:S05]  /*2f10*/  @!P0 NANOSLEEP.SYNCS 0x989680 ;  /* 0x009896800000895d */ /* 0x004fea0003900000 */
[----:B------:R-:W2:Y:S02]  /*2f20*/  @!P0 SYNCS.PHASECHK.TRANS64 P0, [R0+URZ+0xb0], R3 ;  /* 0x0000b003000085a7 */ /* 0x000ea400080010ff */
[----:B--2---:R-:W-:Y:S05]  /*2f30*/  @P0 EXIT ;  /* 0x000000000000094d */ /* 0x004fea0003800000 */
[----:B------:R-:W-:Y:S05]  /*2f40*/  BRA `(.L_x_55) ;  /* 0xfffffffc00ec7947 */ /* 0x000fea000383ffff */
.L_x_48:
[----:B------:R-:W-:Y:S05]  /*2f50*/  BRA.U UP4, `(.L_x_56) ;  /* 0x0000000d04bc7547 */ /* 0x000fea000b800000 */
[----:B------:R-:W-:Y:S01]  /*2f60*/  UMOV UR4, 0x40 ;  /* 0x0000004000047882 */ /* 0x000fe20000000000 */
[----:B------:R-:W-:Y:S01]  /*2f70*/  NOP ;  /* 0x0000000000007918 */ /* 0x000fe20000000000 */
[----:B------:R-:W-:Y:S01]  /*2f80*/  ULEA UR5, UR47, UR4, 0x18 ;  /* 0x000000042f057291 */ /* 0x000fe2000f8ec0ff */
[----:B------:R-:W-:Y:S02]  /*2f90*/  UMOV UR6, 0x400 ;  /* 0x0000040000067882 */ /* 0x000fe40000000000 */
[----:B------:R-:W-:-:S06]  /*2fa0*/  ULEA UR6, UR47, UR6, 0x18 ;  /* 0x000000062f067291 */ /* 0x000fcc000f8ec0ff */
[----:B------:R-:W1:Y:S02]  /*2fb0*/  LDS.U8 R0, [UR5+0x1c] ;  /* 0x00001c05ff007984 */ /* 0x000e640008000000 */
[----:B-1----:R-:W-:-:S13]  /*2fc0*/  ISETP.NE.AND P0, PT, R0, RZ, PT ;  /* 0x000000ff0000720c */ /* 0x002fda0003f05270 */
[----:B------:R-:W-:Y:S05]  /*2fd0*/  @P0 BRA `(.L_x_57) ;  /* 0x0000000000580947 */ /* 0x000fea0003800000 */
[----:B------:R-:W-:-:S13]  /*2fe0*/  ELECT P0, URZ, PT ;  /* 0x0000000000ff782f */ /* 0x000fda0003800000 */
[----:B------:R-:W-:Y:S05]  /*2ff0*/  @!P0 BRA `(.L_x_58) ;  /* 0x0000000000608947 */ /* 0x000fea0003800000 */
[----:B------:R-:W-:Y:S01]  /*3000*/  UMOV UR4, 0x10 ;  /* 0x0000001000047882 */ /* 0x000fe20000000000 */
[----:B------:R-:W-:Y:S01]  /*3010*/  HFMA2 R0, -RZ, RZ, 0, 5.9604644775390625e-08 ;  /* 0x00000001ff007431 */ /* 0x000fe200000001ff */
[----:B------:R-:W-:-:S03]  /*3020*/  MOV R3, 0xffff ;  /* 0x0000ffff00037802 */ /* 0x000fc60000000f00 */
[----:B------:R-:W-:Y:S04]  /*3030*/  DEPBAR.LE SB1, 0x36 ;  /* 0x00009d800000791a */ /* 0x000fe80000000000 */
[----:B------:R-:W1:Y:S02]  /*3040*/  UTCATOMSWS.FIND_AND_SET.ALIGN UP0, UR4, UR4 ;  /* 0x00000004000475e3 */ /* 0x000e640008000800 */
[----:B-1----:R-:W-:Y:S01]  /*3050*/  MOV R4, UR4 ;  /* 0x0000000400047c02 */ /* 0x002fe20008000f00 */
[----:B------:R-:W-:Y:S06]  /*3060*/  BRA.U UP0, `(.L_x_59) ;  /* 0x0000000100187547 */ /* 0x000fec000b800000 */
.L_x_60:
[----:B------:R-:W-:Y:S05]  /*3070*/  NANOSLEEP 0x64 ;  /* 0x000000640000795d */ /* 0x000fea0003800000 */
[----:B------:R-:W-:-:S05]  /*3080*/  UMOV UR4, 0x10 ;  /* 0x0000001000047882 */ /* 0x000fca0000000000 */
[----:B------:R-:W-:Y:S04]  /*3090*/  DEPBAR.LE SB1, 0x36 ;  /* 0x00009d800000791a */ /* 0x000fe80000000000 */
[----:B------:R-:W1:Y:S02]  /*30a0*/  UTCATOMSWS.FIND_AND_SET.ALIGN UP0, UR4, UR4 ;  /* 0x00000004000475e3 */ /* 0x000e640008000800 */
[----:B-1----:R-:W-:Y:S01]  /*30b0*/  MOV R4, UR4 ;  /* 0x0000000400047c02 */ /* 0x002fe20008000f00 */
[----:B------:R-:W-:Y:S05]  /*30c0*/  BRA.U !UP0, `(.L_x_60) ;  /* 0xfffffffd08e87547 */ /* 0x000fea000b83ffff */
.L_x_59:
[-C--:B------:R-:W-:Y:S02]  /*30d0*/  SHF.L.U32 R3, R3, R4.reuse, RZ ;  /* 0x0000000403037219 */ /* 0x080fe400000006ff */
[----:B------:R-:W-:Y:S01]  /*30e0*/  SHF.L.U32 R0, R0, R4, RZ ;  /* 0x0000000400007219 */ /* 0x000fe200000006ff */
[----:B------:R-:W-:Y:S02]  /*30f0*/  IMAD.SHL.U32 R4, R4, 0x20, RZ ;  /* 0x0000002004047824 */ /* 0x000fe400078e00ff */
[----:B------:R1:W-:Y:S04]  /*3100*/  ATOMS.OR RZ, [UR5+0x14], R3 ;  /* 0x00001403ffff798c */ /* 0x0003e8000b000005 */
[----:B------:R1:W-:Y:S04]  /*3110*/  ATOMS.OR RZ, [UR5+0x18], R0 ;  /* 0x00001800ffff798c */ /* 0x0003e8000b000005 */
[----:B------:R1:W-:Y:S01]  /*3120*/  STS [UR6+0x150], R4 ;  /* 0x00015004ff007988 */ /* 0x0003e20008000806 */
[----:B------:R-:W-:Y:S05]  /*3130*/  BRA `(.L_x_58) ;  /* 0x0000000000107947 */ /* 0x000fea0003800000 */
.L_x_57:
[----:B------:R-:W-:Y:S02]  /*3140*/  MOV R0, 0xffffffff ;  /* 0xffffffff00007802 */ /* 0x000fe40000000f00 */
[----:B------:R-:W-:-:S03]  /*3150*/  MOV R4, 0x3180 ;  /* 0x0000318000047802 */ /* 0x000fc60000000f00 */
[----:B------:R1:W-:Y:S04]  /*3160*/  STS [UR6+0x150], R0 ;  /* 0x00015000ff007988 */ /* 0x0003e80008000806 */
[----:B-1---5:R-:W-:Y:S05]  /*3170*/  CALL.REL.NOINC `($__internal_1_$__cuda_sm10x_tcgen05_guardrail_trap_phase_invalid_during_alloc) ;  /* 0x0000006c00d47944 */ /* 0x022fea0003c00000 */
.L_x_58:
[----:B------:R-:W-:Y:S05]  /*3180*/  WARPSYNC.ALL ;  /* 0x0000000000007948 */ /* 0x000fea0003800000 */
[----:B------:R-:W2:Y:S01]  /*3190*/  S2UR UR4, SR_CgaCtaId ;  /* 0x00000000000479c3 */ /* 0x000ea20000008800 */
[----:B------:R-:W-:Y:S01]  /*31a0*/  UMOV UR26, 0x400 ;  /* 0x00000400001a7882 */ /* 0x000fe20000000000 */
[----:B------:R-:W-:-:S06]  /*31b0*/  NOP ;  /* 0x0000000000007918 */ /* 0x000fcc0000000000 */
[----:B------:R-:W-:Y:S06]  /*31c0*/  BAR.ARV 0x6, 0xa0 ;  /* 0x0182800000007b1d */ /* 0x000fec0000002000 */
[----:B------:R-:W3:Y:S01]  /*31d0*/  LDCU UR5, c[0x0][0x38c] ;  /* 0x00007180ff0577ac */ /* 0x000ee20008000800 */
[----:B------:R-:W-:Y:S01]  /*31e0*/  LOP3.LUT R2, R2, 0xffff, RZ, 0xc0, !PT ;  /* 0x0000ffff02027812 */ /* 0x000fe200078ec0ff */
[----:B------:R-:W-:Y:S01]  /*31f0*/  IMAD.MOV.U32 R11, RZ, RZ, 0x1 ;  /* 0x00000001ff0b7424 */ /* 0x000fe200078e00ff */
[----:B------:R-:W-:Y:S01]  /*3200*/  CS2R R8, SRZ ;  /* 0x0000000000087805 */ /* 0x000fe2000001ff00 */
[----:B------:R-:W4:Y:S01]  /*3210*/  LDCU UR7, c[0x0][0x38c] ;  /* 0x00007180ff0777ac */ /* 0x000f220008000800 */
[----:B------:R-:W-:Y:S01]  /*3220*/  R2UR UR27, R2 ;  /* 0x00000000021b72ca */ /* 0x000fe200000e0000 */
[----:B------:R-:W-:Y:S01]  /*3230*/  IMAD.MOV.U32 R10, RZ, RZ, RZ ;  /* 0x000000ffff0a7224 */ /* 0x000fe200078e00ff */
[----:B------:R-:W-:Y:S01]  /*3240*/  UMOV UR31, URZ ;  /* 0x000000ff001f7c82 */ /* 0x000fe20008000000 */
[----:B------:R-:W-:Y:S01]  /*3250*/  UMOV UR22, URZ ;  /* 0x000000ff00167c82 */ /* 0x000fe20008000000 */
[----:B--2---:R-:W-:Y:S01]  /*3260*/  ULEA UR26, UR4, UR26, 0x18 ;  /* 0x0000001a041a7291 */ /* 0x004fe2000f8ec0ff */
[----:B------:R-:W-:Y:S01]  /*3270*/  UMOV UR38, 0x0 ;  /* 0x0000000000267882 */ /* 0x000fe20000000000 */
[----:B------:R-:W-:-:S02]  /*3280*/  UMOV UR39, 0x8200490 ;  /* 0x0820049000277882 */ /* 0x000fc40000000000 */
[----:B------:R-:W-:Y:S02]  /*3290*/  UIADD3 UR4, UPT, UPT, UR26, 0x8400, URZ ;  /* 0x000084001a047890 */ /* 0x000fe4000fffe0ff */
[----:B------:R-:W-:Y:S02]  /*32a0*/  UIADD3 UR6, UPT, UPT, UR26, 0x1c400, URZ ;  /* 0x0001c4001a067890 */ /* 0x000fe4000fffe0ff */
[----:B---3--:R-:W-:Y:S01]  /*32b0*/  UIADD3 UR5, UPT, UPT, UR5, 0x3f, URZ ;  /* 0x0000003f05057890 */ /* 0x008fe2000fffe0ff */
[----:B-1----:R-:W1:Y:S01]  /*32c0*/  LDS R0, [UR26+0x150] ;  /* 0x0001501aff007984 */ /* 0x002e620008000800 */
[----:B------:R-:W-:Y:S01]  /*32d0*/  UMOV UR36, 0x0 ;  /* 0x0000000000247882 */ /* 0x000fe20000000000 */
[----:B------:R-:W-:Y:S01]  /*32e0*/  UMOV UR37, 0x8200490 ;  /* 0x0820049000257882 */ /* 0x000fe20000000000 */
[----:B------:R-:W-:Y:S02]  /*32f0*/  USHF.R.S32.HI UR40, URZ, 0x1f, UR5 ;  /* 0x0000001fff287899 */ /* 0x000fe40008011405 */
[----:B----4-:R-:W-:-:S02]  /*3300*/  UISETP.GE.AND UP4, UPT, UR7, 0x1, UPT ;  /* 0x000000010700788c */ /* 0x010fc4000bf86270 */
[----:B------:R-:W-:Y:S02]  /*3310*/  ULEA.HI UR40, UR40, UR5, URZ, 0x6 ;  /* 0x0000000528287291 */ /* 0x000fe4000f8f30ff */
[----:B------:R-:W-:Y:S02]  /*3320*/  USHF.R.U32.HI UR5, URZ, 0x4, UR4 ;  /* 0x00000004ff057899 */ /* 0x000fe40008011604 */
[----:B------:R-:W-:Y:S02]  /*3330*/  USHF.R.S32.HI UR40, URZ, 0x6, UR40 ;  /* 0x00000006ff287899 */ /* 0x000fe40008011428 */
[----:B------:R-:W-:Y:S02]  /*3340*/  USHF.R.U32.HI UR4, URZ, 0x4, UR6 ;  /* 0x00000004ff047899 */ /* 0x000fe40008011606 */
[----:B------:R-:W-:Y:S02]  /*3350*/  UISETP.LT.AND UP0, UPT, UR40, 0x1, UPT ;  /* 0x000000012800788c */ /* 0x000fe4000bf01270 */
[----:B------:R-:W-:-:S02]  /*3360*/  ULOP3.LUT UR5, UR5, 0x3fff, URZ, 0xc0, !UPT ;  /* 0x00003fff05057892 */ /* 0x000fc4000f8ec0ff */
[----:B------:R-:W-:Y:S02]  /*3370*/  ULOP3.LUT UR4, UR4, 0x3fff, URZ, 0xc0, !UPT ;  /* 0x00003fff04047892 */ /* 0x000fe4000f8ec0ff */
[----:B------:R-:W-:Y:S02]  /*3380*/  USEL UR41, UR40, 0x1, !UP0 ;  /* 0x0000000128297887 */ /* 0x000fe4000c000000 */
[----:B------:R-:W-:Y:S02]  /*3390*/  ULOP3.LUT UR28, UR5, 0x10000, URZ, 0xfc, !UPT ;  /* 0x00010000051c7892 */ /* 0x000fe4000f8efcff */
[----:B------:R-:W-:Y:S02]  /*33a0*/  ULOP3.LUT UR29, UR4, 0x10000, URZ, 0xfc, !UPT ;  /* 0x00010000041d7892 */ /* 0x000fe4000f8efcff */
[----:B------:R-:W-:Y:S01]  /*33b0*/  UIADD3 UR41, UPT, UPT, -UR41, URZ, URZ ;  /* 0x000000ff29297290 */ /* 0x000fe2000fffe1ff */
[----:B------:R-:W-:Y:S01]  /*33c0*/  UMOV UR34, 0x0 ;  /* 0x0000000000227882 */ /* 0x000fe20000000000 */
[----:B------:R-:W-:Y:S01]  /*33d0*/  UMOV UR35, 0x8200490 ;  /* 0x0820049000237882 */ /* 0x000fe20000000000 */
[----:B------:R-:W-:Y:S01]  /*33e0*/  UMOV UR32, 0x0 ;  /* 0x0000000000207882 */ /* 0x000fe20000000000 */
[----:B------:R-:W-:Y:S01]  /*33f0*/  UMOV UR33, 0x8200490 ;  /* 0x0820049000217882 */ /* 0x000fe20000000000 */
[----:B-1----:R-:W-:-:S15]  /*3400*/  R2UR UR42, R0 ;  /* 0x00000000002a72ca */ /* 0x002fde00000e0000 */
.L_x_67:
[----:B------:R-:W-:Y:S02]  /*3410*/  LEA R0, R10, UR26, 0x3 ;  /* 0x0000001a0a007c11 */ /* 0x000fe4000f8e18ff */
[----:B------:R-:W-:Y:S02]  /*3420*/  SHF.L.U32 R5, R9, 0x1f, RZ ;  /* 0x0000001f09057819 */ /* 0x000fe400000006ff */
[----:B------:R-:W-:Y:S01]  /*3430*/  PLOP3.LUT P0, PT, PT, PT, UP4, 0x80, 0x8 ;  /* 0x000000000008781c */ /* 0x000fe20003f0f048 */
[----:B------:R-:W-:Y:S01]  /*3440*/  VIADD R3, R0, 0xb0 ;  /* 0x000000b000037836 */ /* 0x000fe20000000000 */
[----:B-1----:R-:W1:Y:S02]  /*3450*/  SYNCS.PHASECHK.TRANS64.TRYWAIT P1, [R0+URZ+0xa0], R5 ;  /* 0x0000a005000075a7 */ /* 0x002e6400080211ff */
[----:B-1-3--:R-:W-:Y:S09]  /*3460*/  @!P1 BRA `(.L_x_61) ;  /* 0x0000006400189947 */ /* 0x00aff20003800000 */
.L_x_156:
[----:B------:R-:W-:Y:S01]  /*3470*/  LEA R4, R10, UR26, 0x4 ;  /* 0x0000001a0a047c11 */ /* 0x000fe2000f8e20ff */
[----:B------:R-:W-:Y:S01]  /*3480*/  @UP4 ULEA UR4, UR22, UR26, 0x3 ;  /* 0x0000001a16044291 */ /* 0x000fe2000f8e18ff */
[----:B------:R-:W-:Y:S01]  /*3490*/  PLOP3.LUT P2, PT, PT, PT, PT, 0x80, 0x8 ;  /* 0x000000000008781c */ /* 0x000fe20003f4f070 */
[----:B------:R-:W-:Y:S01]  /*34a0*/  ULEA UR30, UR31, UR26, 0x3 ;  /* 0x0000001a1f1e7291 */ /* 0x000fe2000f8e18ff */
[----:B------:R-:W-:Y:S01]  /*34b0*/  PRMT R3, RZ, 0x654, R3 ;  /* 0x00000654ff037816 */ /* 0x000fe20000000003 */
[----:B------:R-:W-:Y:S01]  /*34c0*/  ULEA UR11, UR31, UR42, 0x7 ;  /* 0x0000002a1f0b7291 */ /* 0x000fe2000f8e38ff */
[----:B-1----:R-:W1:Y:S01]  /*34d0*/  LDS.128 R4, [R4+0x130] ;  /* 0x0001300004047984 */ /* 0x002e620000000c00 */
[----:B------:R-:W-:Y:S02]  /*34e0*/  @P0 SHF.L.U32 R2, R8, 0x1f, RZ ;  /* 0x0000001f08020819 */ /* 0x000fe400000006ff */
[----:B------:R-:W-:Y:S01]  /*34f0*/  SHF.L.U32 R0, R11, 0x1f, RZ ;  /* 0x0000001f0b007819 */ /* 0x000fe200000006ff */
[----:B------:R-:W-:Y:S01]  /*3500*/  @!PT LDS RZ, [RZ] ;  /* 0x00000000fffff984 */ /* 0x000fe20000000800 */
[----:B------:R-:W-:Y:S01]  /*3510*/  @!PT LDS RZ, [RZ] ;  /* 0x00000000fffff984 */ /* 0x000fe20000000800 */
[----:B------:R-:W-:Y:S01]  /*3520*/  @!PT LDS RZ, [RZ] ;  /* 0x00000000fffff984 */ /* 0x000fe20000000800 */
[----:B------:R-:W-:Y:S01]  /*3530*/  @!PT LDS RZ, [RZ] ;  /* 0x00000000fffff984 */ /* 0x000fe20000000800 */
[----:B------:R2:W-:Y:S06]  /*3540*/  MEMBAR.ALL.CTA ;  /* 0x0000000000007992 */ /* 0x0005ec0000008000 */
[----:B--2---:R-:W2:Y:S02]  /*3550*/  FENCE.VIEW.ASYNC.S ;  /* 0x00000000000073c6 */ /* 0x004ea40000000000 */
[----:B--2---:R2:W-:Y:S01]  /*3560*/  SYNCS.ARRIVE.TRANS64.RED.A1T0 RZ, [R3+URZ], RZ ;  /* 0x000000ff03ff79a7 */ /* 0x0045e200081004ff */
[----:B------:R2:W3:Y:S01]  /*3570*/  @P0 SYNCS.PHASECHK.TRANS64.TRYWAIT P2, [UR4], R2 ;  /* 0x00000002ff0005a7 */ /* 0x0004e20008041104 */
[----:B-1----:R-:W-:Y:S01]  /*3580*/  LOP3.LUT P1, RZ, R6, 0x1, RZ, 0xc0, !PT ;  /* 0x0000000106ff7812 */ /* 0x002fe2000782c0ff */
[----:B------:R-:W1:Y:S02]  /*3590*/  SYNCS.PHASECHK.TRANS64.TRYWAIT P0, [UR30+0xe0], R0 ;  /* 0x0000e000ff0075a7 */ /* 0x000e64000800111e */
[----:B-123--:R-:W-:Y:S10]  /*35a0*/  @!P0 BRA `(.L_x_62) ;  /* 0x0000006000dc8947 */ /* 0x00eff40003800000 */
.L_x_158:
[----:B------:R-:W-:Y:S01]  /*35b0*/  IADD3 R10, PT, PT, R10, 0x1, RZ ;  /* 0x000000010a0a7810 */ /* 0x000fe20007ffe0ff */
[----:B------:R-:W-:Y:S06]  /*35c0*/  BRA.U !UP4, `(.L_x_63) ;  /* 0x000000010cc07547 */ /* 0x000fec000b800000 */
[----:B------:R-:W-:Y:S01]  /*35d0*/  UPLOP3.LUT UP2, UPT, UPT, UPT, UPT, 0x40, 0x4 ;  /* 0x000000000004789c */ /* 0x000fe20003f4e870 */
[----:B------:R-:W-:Y:S01]  /*35e0*/  UMOV UR24, UR41 ;  /* 0x0000002900187c82 */ /* 0x000fe20008000000 */
[----:B------:R-:W-:Y:S01]  /*35f0*/  UMOV UR23, UR40 ;  /* 0x0000002800177c82 */ /* 0x000fe20008000000 */
[----:B------:R-:W-:-:S08]  /*3600*/  UMOV UR10, UR22 ;  /* 0x00000016000a7c82 */ /* 0x000fd00008000000 */
.L_x_66:
[----:B------:R-:W-:Y:S02]  /*3610*/  UIADD3 UR24, UPT, UPT, UR24, 0x1, URZ ;  /* 0x0000000118187890 */ /* 0x000fe4000fffe0ff */
[----:B--2---:R-:W-:Y:S02]  /*3620*/  ULEA UR5, UR10, UR26, 0x3 ;  /* 0x0000001a0a057291 */ /* 0x004fe4000f8e18ff */
[----:B------:R-:W-:Y:S01]  /*3630*/  UISETP.NE.AND UP3, UPT, UR24, URZ, UPT ;  /* 0x000000ff1800728c */ /* 0x000fe2000bf65270 */
[----:B---3--:R-:W-:Y:S10]  /*3640*/  @P2 BRA `(.L_x_64) ;  /* 0x00000000000c2947 */ /* 0x008ff40003800000 */
[----:B-1----:R-:W-:Y:S04]  /*3650*/  SHF.L.U32 R3, R8, 0x1f, RZ ;  /* 0x0000001f08037819 */ /* 0x002fe800000006ff */
[----:B------:R-:W1:Y:S02]  /*3660*/  SYNCS.PHASECHK.TRANS64.TRYWAIT P0, [UR5], R3 ;  /* 0x00000003ff0075a7 */ /* 0x000e640008001105 */
[----:B-1----:R-:W-:Y:S05]  /*3670*/  @!P0 BRA `(.L_x_65) ;  /* 0x0000006000c08947 */ /* 0x002fea0003800000 */
.L_x_64:
[----:B------:R-:W-:Y:S01]  /*3680*/  UISETP.NE.AND UP0, UPT, UR23, 0x1, UPT ;  /* 0x000000011700788c */ /* 0x000fe2000bf05270 */
[----:B------:R-:W-:Y:S01]  /*3690*/  PLOP3.LUT P2, PT, PT, PT, PT, 0x80, 0x8 ;  /* 0x000000000008781c */ /* 0x000fe20003f4f070 */
[----:B------:R-:W-:Y:S02]  /*36a0*/  UIADD3 UR4, UPT, UPT, UR10, 0x1, URZ ;  /* 0x000000010a047890 */ /* 0x000fe4000fffe0ff */
[----:B------:R-:W-:Y:S02]  /*36b0*/  UIADD3 UR25, UPT, UPT, UR5, 0x28, URZ ;  /* 0x0000002805197890 */ /* 0x000fe4000fffe0ff */
[----:B------:R-:W-:Y:S01]  /*36c0*/  UISETP.NE.AND UP1, UPT, UR4, 0x5, UPT ;  /* 0x000000050400788c */ /* 0x000fe2000bf25270 */
[----:B------:R-:W-:Y:S01]  /*36d0*/  PLOP3.LUT P0, PT, PT, PT, UP0, 0x80, 0x8 ;  /* 0x000000000008781c */ /* 0x000fe20003f0f008 */
[----:B------:R-:W-:Y:S02]  /*36e0*/  UIADD3 UR23, UPT, UPT, UR23, -0x1, URZ ;  /* 0xffffffff17177890 */ /* 0x000fe4000fffe0ff */
[----:B------:R-:W-:Y:S02]  /*36f0*/  USEL UR6, URZ, 0x1, UP1 ;  /* 0x00000001ff067887 */ /* 0x000fe40008800000 */
[----:B------:R-:W-:Y:S01]  /*3700*/  USEL UR22, UR4, URZ, UP1 ;  /* 0x000000ff04167287 */ /* 0x000fe20008800000 */
[----:B------:R-:W-:Y:S01]  /*3710*/  UMOV UR7, 0x40004040 ;  /* 0x4000404000077882 */ /* 0x000fe20000000000 */
[----:B------:R-:W-:Y:S02]  /*3720*/  UMOV UR5, 0x40004040 ;  /* 0x4000404000057882 */ /* 0x000fe40000000000 */
[----:B------:R-:W-:Y:S01]  /*3730*/  @UP0 ULEA UR4, UR22, UR26, 0x3 ;  /* 0x0000001a16040291 */ /* 0x000fe2000f8e18ff */
[----:B------:R-:W-:Y:S01]  /*3740*/  LOP3.LUT R8, R8, UR6, RZ, 0x3c, !PT ;  /* 0x0000000608087c12 */ /* 0x000fe2000f8e3cff */
[----:B------:R-:W-:Y:S01]  /*3750*/  ULEA UR6, UR10, UR29, 0xa ;  /* 0x0000001d0a067291 */ /* 0x000fe2000f8e50ff */
[----:B------:R-:W-:Y:S02]  /*3760*/  UMOV UR21, 0x40004040 ;  /* 0x4000404000157882 */ /* 0x000fe40000000000 */
[----:B-1----:R-:W-:Y:S01]  /*3770*/  @P0 SHF.L.U32 R0, R8, 0x1f, RZ ;  /* 0x0000001f08000819 */ /* 0x002fe200000006ff */
[----:B------:R-:W-:Y:S02]  /*3780*/  UIADD3 UR20, UPT, UPT, UR6, 0x2, URZ ;  /* 0x0000000206147890 */ /* 0x000fe4000fffe0ff */
[----:B------:R-:W-:Y:S01]  /*3790*/  UIADD3 UR16, UPT, UPT, UR6, 0x4, URZ ;  /* 0x0000000406107890 */ /* 0x000fe2000fffe0ff */
[----:B------:R2:W3:Y:S01]  /*37a0*/  @P0 SYNCS.PHASECHK.TRANS64.TRYWAIT P2, [UR4], R0 ;  /* 0x00000000ff0005a7 */ /* 0x0004e20008041104 */
[----:B------:R-:W-:Y:S02]  /*37b0*/  ULEA UR4, UR10, UR28, 0xa ;  /* 0x0000001c0a047291 */ /* 0x000fe4000f8e50ff */
[----:B------:R-:W-:Y:S02]  /*37c0*/  UIADD3 UR12, UPT, UPT, UR6, 0x6, URZ ;  /* 0x00000006060c7890 */ /* 0x000fe4000fffe0ff */
[----:B------:R-:W-:Y:S02]  /*37d0*/  UIADD3 UR18, UPT, UPT, UR4, 0x2, URZ ;  /* 0x0000000204127890 */ /* 0x000fe4000fffe0ff */
[----:B------:R-:W-:Y:S02]  /*37e0*/  UIADD3 UR14, UPT, UPT, UR4, 0x4, URZ ;  /* 0x00000004040e7890 */ /* 0x000fe4000fffe0ff */
[----:B------:R-:W-:Y:S01]  /*37f0*/  UIADD3 UR8, UPT, UPT, UR4, 0x6, URZ ;  /* 0x0000000604087890 */ /* 0x000fe2000fffe0ff */
[----:B------:R2:W-:Y:S01]  /*3800*/  UTCHMMA gdesc[UR4], gdesc[UR6], tmem[UR11], tmem[UR38], idesc[UR39], UP2 ;  /* 0x00ff2606040075ea */ /* 0x0005e2000900000b */
[----:B------:R-:W-:Y:S01]  /*3810*/  UPLOP3.LUT UP2, UPT, UPT, UPT, UPT, 0x80, 0x8 ;  /* 0x000000000008789c */ /* 0x000fe20003f4f070 */
[----:B------:R-:W-:Y:S01]  /*3820*/  UMOV UR19, 0x40004040 ;  /* 0x4000404000137882 */ /* 0x000fe20000000000 */
[----:B------:R-:W-:Y:S01]  /*3830*/  UMOV UR17, 0x40004040 ;  /* 0x4000404000117882 */ /* 0x000fe20000000000 */
[----:B------:R2:W-:Y:S01]  /*3840*/  UTCHMMA gdesc[UR18], gdesc[UR20], tmem[UR11], tmem[UR36], idesc[UR37], UPT ;  /* 0x00ff2414120075ea */ /* 0x0005e2000b80000b */
[----:B------:R-:W-:Y:S01]  /*3850*/  UMOV UR15, 0x40004040 ;  /* 0x40004040000f7882 */ /* 0x000fe20000000000 */
[----:B------:R-:W-:Y:S01]  /*3860*/  UMOV UR13, 0x40004040 ;  /* 0x40004040000d7882 */ /* 0x000fe20000000000 */
[----:B------:R-:W-:Y:S01]  /*3870*/  UMOV UR9, 0x40004040 ;  /* 0x4000404000097882 */ /* 0x000fe20000000000 */
[----:B------:R2:W-:Y:S01]  /*3880*/  UTCHMMA gdesc[UR14], gdesc[UR16], tmem[UR11], tmem[UR34], idesc[UR35], UPT ;  /* 0x00ff22100e0075ea */ /* 0x0005e2000b80000b */
[----:B------:R2:W-:Y:S01]  /*3890*/  UTCHMMA gdesc[UR8], gdesc[UR12], tmem[UR11], tmem[UR32], idesc[UR33], UPT ;  /* 0x00ff200c080075ea */ /* 0x0005e2000b80000b */
[----:B------:R2:W-:Y:S01]  /*38a0*/  UTCBAR.MULTICAST [UR25], URZ, UR27 ;  /* 0x000000ff190073e9 */ /* 0x0005e2000800081b */
[----:B------:R-:W-:Y:S01]  /*38b0*/  UMOV UR10, UR22 ;  /* 0x00000016000a7c82 */ /* 0x000fe20008000000 */
[----:B------:R-:W-:Y:S05]  /*38c0*/  BRA.U UP3, `(.L_x_66) ;  /* 0xfffffffd03507547 */ /* 0x000fea000b83ffff */
.L_x_63:
[----:B--2---:R-:W-:Y:S01]  /*38d0*/  UIADD3 UR4, UPT, UPT, UR31, 0x1, URZ ;  /* 0x000000011f047890 */ /* 0x004fe2000fffe0ff */
[C---:B------:R-:W-:Y:S01]  /*38e0*/  ISETP.NE.AND P0, PT, R10.reuse, 0x2, PT ;  /* 0x000000020a00780c */ /* 0x040fe20003f05270 */
[----:B------:R-:W-:Y:S02]  /*38f0*/  UIADD3 UR5, UPT, UPT, UR30, 0xc0, URZ ;  /* 0x000000c01e057890 */ /* 0x000fe4000fffe0ff */
[----:B------:R-:W-:Y:S01]  /*3900*/  UISETP.NE.AND UP0, UPT, UR4, 0x4, UPT ;  /* 0x000000040400788c */ /* 0x000fe2000bf05270 */
[----:B-1----:R-:W-:Y:S02]  /*3910*/  SEL R0, RZ, 0x1, P0 ;  /* 0x00000001ff007807 */ /* 0x002fe40000000000 */
[----:B------:R-:W-:Y:S01]  /*3920*/  SEL R10, R10, RZ, P0 ;  /* 0x000000ff0a0a7207 */ /* 0x000fe20000000000 */
[----:B------:R-:W-:Y:S01]  /*3930*/  USEL UR6, URZ, 0x1, UP0 ;  /* 0x00000001ff067887 */ /* 0x000fe20008000000 */
[----:B------:R-:W-:Y:S01]  /*3940*/  LOP3.LUT R9, R9, R0, RZ, 0x3c, !PT ;  /* 0x0000000009097212 */ /* 0x000fe200078e3cff */
[----:B------:R-:W-:Y:S01]  /*3950*/  USEL UR31, UR4, URZ, UP0 ;  /* 0x000000ff041f7287 */ /* 0x000fe20008000000 */
[----:B------:R1:W-:Y:S03]  /*3960*/  UTCBAR [UR5], URZ ;  /* 0x000000ff050073e9 */ /* 0x0003e600080000ff */
[----:B------:R-:W-:Y:S01]  /*3970*/  LOP3.LUT R11, R11, UR6, RZ, 0x3c, !PT ;  /* 0x000000060b0b7c12 */ /* 0x000fe2000f8e3cff */
[----:B------:R-:W-:Y:S07]  /*3980*/  @P1 BRA `(.L_x_67) ;  /* 0xfffffff800a01947 */ /* 0x000fee000383ffff */
[----:B------:R-:W2:Y:S01]  /*3990*/  S2UR UR8, SR_CgaCtaId ;  /* 0x00000000000879c3 */ /* 0x000ea20000008800 */
[----:B------:R-:W-:Y:S01]  /*39a0*/  ELECT P0, URZ, PT ;  /* 0x0000000000ff782f */ /* 0x000fe20003800000 */
[----:B------:R-:W-:Y:S01]  /*39b0*/  IMAD.MOV.U32 R0, RZ, RZ, 0x1 ;  /* 0x00000001ff007424 */ /* 0x000fe200078e00ff */
[----:B------:R-:W-:Y:S01]  /*39c0*/  UIADD3 UR26, UPT, UPT, UR26, 0xe0, URZ ;  /* 0x000000e01a1a7890 */ /* 0x000fe2000fffe0ff */
[----:B------:R-:W-:Y:S01]  /*39d0*/  SHF.L.U32 R3, R11, 0x1f, RZ ;  /* 0x0000001f0b037819 */ /* 0x000fe200000006ff */
[----:B------:R-:W-:-:S03]  /*39e0*/  UMOV UR4, 0x40 ;  /* 0x0000004000047882 */ /* 0x000fc60000000000 */
[----:B------:R-:W-:Y:S01]  /*39f0*/  UVIRTCOUNT.DEALLOC.SMPOOL 0x80 ;  /* 0x000000800000784c */ /* 0x000fe20000000000 */
[----:B--2---:R-:W-:Y:S02]  /*3a00*/  ULEA UR8, UR8, UR4, 0x18 ;  /* 0x0000000408087291 */ /* 0x004fe4000f8ec0ff */
[----:B------:R-:W-:-:S07]  /*3a10*/  ULEA UR4, UR31, UR26, 0x3 ;  /* 0x0000001a1f047291 */ /* 0x000fce000f8e18ff */
[----:B------:R2:W-:Y:S02]  /*3a20*/  @P0 STS.U8 [UR8+0x1c], R0 ;  /* 0x00001c00ff000988 */ /* 0x0005e40008000008 */
[----:B------:R-:W4:Y:S02]  /*3a30*/  SYNCS.PHASECHK.TRANS64.TRYWAIT P0, [UR4], R3 ;  /* 0x00000003ff0075a7 */ /* 0x000f240008001104 */
[----:B--2-4-:R-:W-:Y:S05]  /*3a40*/  @!P0 BRA `(.L_x_68) ;  /* 0x0000005c00e48947 */ /* 0x014fea0003800000 */
.L_x_161:
[----:B------:R-:W-:-:S04]  /*3a50*/  UIADD3 UR4, UPT, UPT, UR31, 0x1, URZ ;  /* 0x000000011f047890 */ /* 0x000fc8000fffe0ff */
[----:B------:R-:W-:-:S04]  /*3a60*/  UISETP.NE.AND UP0, UPT, UR4, 0x4, UPT ;  /* 0x000000040400788c */ /* 0x000fc8000bf05270 */
[----:B------:R-:W-:Y:S02]  /*3a70*/  USEL UR6, URZ, 0x1, UP0 ;  /* 0x00000001ff067887 */ /* 0x000fe40008000000 */
[----:B------:R-:W-:-:S04]  /*3a80*/  USEL UR4, UR4, URZ, UP0 ;  /* 0x000000ff04047287 */ /* 0x000fc80008000000 */
[----:B-1----:R-:W-:Y:S01]  /*3a90*/  ULEA UR5, UR4, UR26, 0x3 ;  /* 0x0000001a04057291 */ /* 0x002fe2000f8e18ff */
[----:B------:R-:W-:-:S04]  /*3aa0*/  LOP3.LUT R2, R11, UR6, RZ, 0x3c, !PT ;  /* 0x000000060b027c12 */ /* 0x000fc8000f8e3cff */
[----:B--2---:R-:W-:-:S04]  /*3ab0*/  SHF.L.U32 R3, R2, 0x1f, RZ ;  /* 0x0000001f02037819 */ /* 0x004fc800000006ff */
[----:B------:R-:W1:Y:S02]  /*3ac0*/  SYNCS.PHASECHK.TRANS64.TRYWAIT P0, [UR5], R3 ;  /* 0x00000003ff0075a7 */ /* 0x000e640008001105 */
[----:B-1----:R-:W-:Y:S05]  /*3ad0*/  @!P0 BRA `(.L_x_69) ;  /* 0x0000005c00d88947 */ /* 0x002fea0003800000 */
.L_x_163:
        /* <DEDUP_REMOVED lines=9> */
.L_x_165:
[----:B------:R-:W-:-:S04]  /*3b70*/  UIADD3 UR4, UPT, UPT, UR4, 0x1, URZ ;  /* 0x0000000104047890 */ /* 0x000fc8000fffe0ff */
[----:B------:R-:W-:-:S04]  /*3b80*/  UISETP.NE.AND UP0, UPT, UR4, 0x4, UPT ;  /* 0x000000040400788c */ /* 0x000fc8000bf05270 */
[----:B------:R-:W-:Y:S02]  /*3b90*/  USEL UR5, URZ, 0x1, UP0 ;  /* 0x00000001ff057887 */ /* 0x000fe40008000000 */
[----:B------:R-:W-:-:S04]  /*3ba0*/  USEL UR4, UR4, URZ, UP0 ;  /* 0x000000ff04047287 */ /* 0x000fc80008000000 */
[----:B------:R-:W-:Y:S01]  /*3bb0*/  ULEA UR4, UR4, UR26, 0x3 ;  /* 0x0000001a04047291 */ /* 0x000fe2000f8e18ff */
[----:B-1----:R-:W-:-:S04]  /*3bc0*/  LOP3.LUT R3, R2, UR5, RZ, 0x3c, !PT ;  /* 0x0000000502037c12 */ /* 0x002fc8000f8e3cff */
[----:B------:R-:W-:-:S04]  /*3bd0*/  SHF.L.U32 R3, R3, 0x1f, RZ ;  /* 0x0000001f03037819 */ /* 0x000fc800000006ff */
[----:B------:R-:W1:Y:S02]  /*3be0*/  SYNCS.PHASECHK.TRANS64.TRYWAIT P0, [UR4], R3 ;  /* 0x00000003ff0075a7 */ /* 0x000e640008001104 */
[----:B-1----:R-:W-:Y:S05]  /*3bf0*/  @!P0 BRA `(.L_x_71) ;  /* 0x0000005c00c08947 */ /* 0x002fea0003800000 */
.L_x_167:
[----:B------:R-:W-:Y:S01]  /*3c00*/  NOP ;  /* 0x0000000000007918 */ /* 0x000fe20000000000 */
[----:B-1----:R-:W1:Y:S01]  /*3c10*/  LDS R0, [UR8+0x14] ;  /* 0x00001408ff007984 */ /* 0x002e620008000800 */
[----:B------:R-:W-:Y:S01]  /*3c20*/  ULOP3.LUT UR4, UR42, 0xffff, URZ, 0xc0, !UPT ;  /* 0x0000ffff2a047892 */ /* 0x000fe2000f8ec0ff */
[----:B------:R-:W-:Y:S01]  /*3c30*/  UMOV UR5, 0xffff ;  /* 0x0000ffff00057882 */ /* 0x000fe20000000000 */
[----:B------:R-:W-:Y:S02]  /*3c40*/  UMOV UR6, 0x1 ;  /* 0x0000000100067882 */ /* 0x000fe40000000000 */
[----:B------:R-:W-:-:S04]  /*3c50*/  USHF.R.U32.HI UR4, URZ, 0x5, UR4 ;  /* 0x00000005ff047899 */ /* 0x000fc80008011604 */
[----:B------:R-:W-:Y:S02]  /*3c60*/  USHF.L.U32 UR5, UR5, UR4, URZ ;  /* 0x0000000405057299 */ /* 0x000fe400080006ff */
[----:B------:R-:W-:-:S04]  /*3c70*/  USHF.L.U32 UR4, UR6, UR4, URZ ;  /* 0x0000000406047299 */ /* 0x000fc800080006ff */
[----:B-1----:R-:W-:-:S04]  /*3c80*/  LOP3.LUT R0, R0, UR5, RZ, 0xc0, !PT ;  /* 0x0000000500007c12 */ /* 0x002fc8000f8ec0ff */
[----:B------:R-:W-:-:S13]  /*3c90*/  ISETP.NE.AND P0, PT, R0, UR5, PT ;  /* 0x0000000500007c0c */ /* 0x000fda000bf05270 */
[----:B------:R-:W-:Y:S05]  /*3ca0*/  @P0 BRA `(.L_x_72) ;  /* 0x0000000000580947 */ /* 0x000fea0003800000 */
[----:B------:R-:W1:Y:S02]  /*3cb0*/  LDS R0, [UR8+0x18] ;  /* 0x00001808ff007984 */ /* 0x000e640008000800 */
[----:B-1----:R-:W-:-:S04]  /*3cc0*/  LOP3.LUT R0, R0, UR4, RZ, 0xc0, !PT ;  /* 0x0000000400007c12 */ /* 0x002fc8000f8ec0ff */
[----:B------:R-:W-:-:S13]  /*3cd0*/  ISETP.NE.AND P0, PT, R0, UR4, PT ;  /* 0x0000000400007c0c */ /* 0x000fda000bf05270 */
[----:B------:R-:W-:Y:S05]  /*3ce0*/  @P0 BRA `(.L_x_73) ;  /* 0x00000000003c0947 */ /* 0x000fea0003800000 */
[----:B------:R-:W1:Y:S01]  /*3cf0*/  S2R R2, SR_LANEID ;  /* 0x0000000000027919 */ /* 0x000e620000000000 */
[----:B------:R-:W-:Y:S01]  /*3d00*/  ULOP3.LUT UR5, URZ, UR5, URZ, 0x33, !UPT ;  /* 0x00000005ff057292 */ /* 0x000fe2000f8e33ff */
[----:B------:R-:W-:Y:S01]  /*3d10*/  LOP3.LUT R4, RZ, UR4, RZ, 0x33, !PT ;  /* 0x00000004ff047c12 */ /* 0x000fe2000f8e33ff */
[----:B------:R-:W-:Y:S02]  /*3d20*/  VOTEU.ANY UR4, UPT, PT ;  /* 0x0000000000047886 */ /* 0x000fe400038e0100 */
[----:B------:R-:W-:Y:S01]  /*3d30*/  UFLO.U32 UR4, UR4 ;  /* 0x00000004000472bd */ /* 0x000fe200080e0000 */
[----:B------:R-:W2:Y:S01]  /*3d40*/  REDUX UR6, R4 ;  /* 0x00000000040673c4 */ /* 0x000ea20000000000 */
[----:B------:R-:W-:-:S06]  /*3d50*/  IMAD.U32 R0, RZ, RZ, UR5 ;  /* 0x00000005ff007e24 */ /* 0x000fcc000f8e00ff */
[----:B------:R4:W-:Y:S01]  /*3d60*/  UTCATOMSWS.AND URZ, UR5 ;  /* 0x0000000500ff79e3 */ /* 0x0009e20008000000 */
[----:B------:R-:W3:Y:S01]  /*3d70*/  REDUX UR7, R0 ;  /* 0x00000000000773c4 */ /* 0x000ee20000000000 */
[----:B-1----:R-:W-:Y:S01]  /*3d80*/  ISETP.EQ.U32.AND P0, PT, R2, UR4, PT ;  /* 0x0000000402007c0c */ /* 0x002fe2000bf02070 */
[----:B--2---:R-:W-:Y:S01]  /*3d90*/  IMAD.U32 R2, RZ, RZ, UR6 ;  /* 0x00000006ff027e24 */ /* 0x004fe2000f8e00ff */
[----:B---3--:R-:W-:-:S11]  /*3da0*/  MOV R3, UR7 ;  /* 0x0000000700037c02 */ /* 0x008fd60008000f00 */
[----:B------:R4:W-:Y:S04]  /*3db0*/  @P0 ATOMS.AND RZ, [UR8+0x14], R3 ;  /* 0x00001403ffff098c */ /* 0x0009e8000a800008 */
[----:B------:R4:W-:Y:S01]  /*3dc0*/  @P0 ATOMS.AND RZ, [UR8+0x18], R2 ;  /* 0x00001802ffff098c */ /* 0x0009e2000a800008 */
[----:B------:R-:W-:Y:S05]  /*3dd0*/  BRA `(.L_x_74) ;  /* 0x0000000000147947 */ /* 0x000fea0003800000 */
.L_x_73:
[----:B------:R-:W-:Y:S02]  /*3de0*/  MOV R2, 0x3e00 ;  /* 0x00003e0000027802 */ /* 0x000fe40000000f00 */
[----:B---3-5:R-:W-:Y:S05]  /*3df0*/  CALL.REL.NOINC `($__internal_0_$__cuda_sm10x_tcgen05_guardrail_trap_col_being_dealloced_not_returned_by_alloc) ;  /* 0x0000006000a87944 */ /* 0x028fea0003c00000 */
[----:B------:R-:W-:Y:S05]  /*3e00*/  BRA `(.L_x_74) ;  /* 0x0000000000087947 */ /* 0x000fea0003800000 */
.L_x_72:
[----:B------:R-:W-:Y:S02]  /*3e10*/  MOV R2, 0x3e30 ;  /* 0x00003e3000027802 */ /* 0x000fe40000000f00 */
[----:B---3-5:R-:W-:Y:S05]  /*3e20*/  CALL.REL.NOINC `($__internal_2_$__cuda_sm10x_tcgen05_guardrail_trap_unallocated_columns_being_dealloced) ;  /* 0x0000006000b47944 */ /* 0x028fea0003c00000 */
.L_x_74:
[----:B------:R-:W-:Y:S01]  /*3e30*/  NOP ;  /* 0x0000000000007918 */ /* 0x000fe20000000000 */
[----:B----4-:R-:W-:Y:S05]  /*3e40*/  EXIT ;  /* 0x000000000000794d */ /* 0x010fea0003800000 */
.L_x_56:
[----:B------:R-:W-:-:S09]  /*3e50*/  UISETP.NE.OR UP0, UPT, UR17, 0x3, !UP3 ;  /* 0x000000031100788c */ /* 0x000fd2000df05670 */
[----:B------:R-:W-:Y:S05]  /*3e60*/  BRA.U UP0, `(.L_x_75) ;  /* 0x0000001100547547 */ /* 0x000fea000b800000 */
[----:B------:R-:W1:Y:S01]  /*3e70*/  LDCU UR31, c[0x0][0x370] ;  /* 0x00006e00ff1f77ac */ /* 0x000e620008000800 */
[----:B------:R-:W2:Y:S01]  /*3e80*/  LDC.64 R16, c[0x0][0x348] ;  /* 0x0000d200ff107b82 */ /* 0x000ea20000000a00 */
[----:B------:R-:W-:Y:S02]  /*3e90*/  HFMA2 R13, -RZ, RZ, 0, 0 ;  /* 0x00000000ff0d7431 */ /* 0x000fe400000001ff */
[----:B------:R-:W-:Y:S01]  /*3ea0*/  IMAD.MOV.U32 R15, RZ, RZ, 0x1 ;  /* 0x00000001ff0f7424 */ /* 0x000fe200078e00ff */
[----:B------:R-:W1:Y:S01]  /*3eb0*/  LDCU.128 UR48, c[0x0][0xb10] ;  /* 0x00016200ff3077ac */ /* 0x000e620008000c00 */
[----:B------:R-:W-:Y:S01]  /*3ec0*/  IMAD.MOV.U32 R14, RZ, RZ, RZ ;  /* 0x000000ffff0e7224 */ /* 0x000fe200078e00ff */
[----:B------:R-:W-:Y:S01]  /*3ed0*/  MOV R7, 0x2000 ;  /* 0x0000200000077802 */ /* 0x000fe20000000f00 */
[----:B------:R-:W3:Y:S01]  /*3ee0*/  LDCU UR30, c[0x0][0x374] ;  /* 0x00006e80ff1e77ac */ /* 0x000ee20008000800 */
[----:B------:R-:W4:Y:S01]  /*3ef0*/  LDC.64 R2, c[0x0][0x888] ;  /* 0x00022200ff027b82 */ /* 0x000f220000000a00 */
[----:B------:R-:W3:Y:S01]  /*3f00*/  LDCU UR15, c[0x0][0xb0c] ;  /* 0x00016180ff0f77ac */ /* 0x000ee20008000800 */
[----:B------:R-:W2:Y:S06]  /*3f10*/  LDCU UR40, c[0x0][0xb20] ;  /* 0x00016400ff2877ac */ /* 0x000eac0008000800 */
[----:B------:R-:W4:Y:S01]  /*3f20*/  LDC.64 R4, c[0x0][0x890] ;  /* 0x00022400ff047b82 */ /* 0x000f220000000a00 */
[----:B------:R-:W2:Y:S01]  /*3f30*/  LDCU UR4, c[0x0][0xb30] ;  /* 0x00016600ff0477ac */ /* 0x000ea20008000800 */
[----:B------:R-:W-:Y:S01]  /*3f40*/  UMOV UR21, 0x400 ;  /* 0x0000040000157882 */ /* 0x000fe20000000000 */
[----:B-1----:R-:W-:-:S02]  /*3f50*/  UIMAD.WIDE.U32 UR6, UR31, UR48, URZ ;  /* 0x000000301f0672a5 */ /* 0x002fc4000f8e00ff */
[----:B---3--:R-:W-:Y:S02]  /*3f60*/  UIMAD.WIDE.U32 UR8, UR30, UR51, URZ ;  /* 0x000000331e0872a5 */ /* 0x008fe4000f8e00ff */
[----:B------:R-:W-:Y:S02]  /*3f70*/  ULEA UR21, UR47, UR21, 0x18 ;  /* 0x000000152f157291 */ /* 0x000fe4000f8ec0ff */
[----:B------:R-:W-:Y:S02]  /*3f80*/  UPLOP3.LUT UP3, UPT, UPT, UPT, UPT, 0x40, 0x4 ;  /* 0x000000000004789c */ /* 0x000fe40003f6e870 */
[----:B------:R-:W-:Y:S01]  /*3f90*/  UIADD3 UR37, UPT, UPT, UR21, 0x68, URZ ;  /* 0x0000006815257890 */ /* 0x000fe2000fffe0ff */
[----:B------:R-:W-:Y:S01]  /*3fa0*/  UMOV UR6, UR7 ;  /* 0x0000000700067c82 */ /* 0x000fe20008000000 */
[----:B------:R-:W-:Y:S01]  /*3fb0*/  UMOV UR38, UR9 ;  /* 0x0000000900267c82 */ /* 0x000fe20008000000 */
[----:B------:R-:W-:Y:S02]  /*3fc0*/  UISETP.GE.AND UP0, UPT, UR42, 0x1, UPT ;  /* 0x000000012a00788c */ /* 0x000fe4000bf06270 */
[----:B------:R-:W-:Y:S01]  /*3fd0*/  UISETP.NE.AND UP4, UPT, UR42, 0x1, UPT ;  /* 0x000000012a00788c */ /* 0x000fe2000bf85270 */
[----:B------:R-:W1:Y:S01]  /*3fe0*/  LDCU.64 UR22, c[0x0][0xb28] ;  /* 0x00016500ff1677ac */ /* 0x000e620008000a00 */
[----:B------:R-:W-:-:S02]  /*3ff0*/  UISETP.NE.AND UP6, UPT, UR15, 0x1, UPT ;  /* 0x000000010f00788c */ /* 0x000fc4000bfc5270 */
[----:B------:R-:W-:Y:S02]  /*4000*/  UISETP.NE.AND UP5, UPT, UR50, 0x1, UPT ;  /* 0x000000013200788c */ /* 0x000fe4000bfa5270 */
[----:B------:R-:W-:Y:S02]  /*4010*/  UIADD3 UR33, UPT, UPT, UR21, 0x50, URZ ;  /* 0x0000005015217890 */ /* 0x000fe4000fffe0ff */
[----:B------:R-:W-:Y:S02]  /*4020*/  UIADD3 UR25, UPT, UPT, UR21, 0x58, URZ ;  /* 0x0000005815197890 */ /* 0x000fe4000fffe0ff */
[----:B------:R-:W-:Y:S02]  /*4030*/  UIADD3 UR17, UPT, UPT, UR21, 0x60, URZ ;  /* 0x0000006015117890 */ /* 0x000fe4000fffe0ff */
[----:B------:R-:W-:Y:S02]  /*4040*/  UPRMT UR37, UR47, 0x654, UR37 ;  /* 0x000006542f257896 */ /* 0x000fe40008000025 */
[----:B------:R-:W-:-:S02]  /*4050*/  USHF.R.U32.HI UR39, URZ, UR49, UR6 ;  /* 0x00000031ff277299 */ /* 0x000fc40008011606 */
[----:B--2---:R-:W-:Y:S02]  /*4060*/  USHF.R.U32.HI UR38, URZ, UR40, UR38 ;  /* 0x00000028ff267299 */ /* 0x004fe40008011626 */
[----:B------:R-:W-:-:S11]  /*4070*/  UISETP.NE.AND UP2, UPT, UR4, 0x1, UPT ;  /* 0x000000010400788c */ /* 0x000fd6000bf45270 */
.L_x_86:
[C---:B------:R-:W-:Y:S02]  /*4080*/  LEA R12, R14.reuse, UR21, 0x3 ;  /* 0x000000150e0c7c11 */ /* 0x040fe4000f8e18ff */
[----:B------:R-:W-:Y:S02]  /*4090*/  SHF.L.U32 R9, R13, 0x1f, RZ ;  /* 0x0000001f0d097819 */ /* 0x000fe400000006ff */
[----:B------:R-:W-:Y:S02]  /*40a0*/  LEA R10, R14, UR21, 0x4 ;  /* 0x000000150e0a7c11 */ /* 0x000fe4000f8e20ff */
[----:B--2---:R-:W2:Y:S02]  /*40b0*/  SYNCS.PHASECHK.TRANS64.TRYWAIT P0, [R12+URZ+0xa0], R9 ;  /* 0x0000a0090c0075a7 */ /* 0x004ea400080011ff */
[----:B--2---:R-:W-:Y:S05]  /*40c0*/  @!P0 BRA `(.L_x_76) ;  /* 0x0000005800a48947 */ /* 0x004fea0003800000 */
.L_x_168:
[----:B--2---:R-:W2:Y:S01]  /*40d0*/  LDS.128 R8, [R10+0x130] ;  /* 0x000130000a087984 */ /* 0x004ea20000000c00 */
[----:B------:R-:W-:Y:S01]  /*40e0*/  UISETP.GE.AND UP0, UPT, UR42, 0x1, UPT ;  /* 0x000000012a00788c */ /* 0x000fe2000bf06270 */
[----:B------:R-:W-:Y:S01]  /*40f0*/  @!PT LDS RZ, [RZ] ;  /* 0x00000000fffff984 */ /* 0x000fe20000000800 */
[----:B------:R-:W-:Y:S01]  /*4100*/  @!PT LDS RZ, [RZ] ;  /* 0x00000000fffff984 */ /* 0x000fe20000000800 */
[----:B------:R-:W-:Y:S01]  /*4110*/  @!PT LDS RZ, [RZ] ;  /* 0x00000000fffff984 */ /* 0x000fe20000000800 */
[----:B------:R-:W-:Y:S01]  /*4120*/  @!PT LDS RZ, [RZ] ;  /* 0x00000000fffff984 */ /* 0x000fe20000000800 */
[----:B------:R3:W-:Y:S06]  /*4130*/  MEMBAR.ALL.CTA ;  /* 0x0000000000007992 */ /* 0x0007ec0000008000 */
[----:B---3--:R-:W3:Y:S01]  /*4140*/  FENCE.VIEW.ASYNC.S ;  /* 0x00000000000073c6 */ /* 0x008ee20000000000 */
[----:B--2---:R-:W-:Y:S11]  /*4150*/  LOP3.LUT P0, RZ, R10, 0x1, RZ, 0xc0, !PT ;  /* 0x000000010aff7812 */ /* 0x004ff6000780c0ff */
[----:B------:R-:W-:Y:S02]  /*4160*/  @!UPT UIADD3 URZ, UPT, UPT, URZ, URZ, URZ ;  /* 0x000000fffffff290 */ /* 0x000fe4000fffe0ff */
[----:B---3--:R-:W-:Y:S01]  /*4170*/  VOTEU.ANY UP1, P0 ;  /* 0x0000000000ff7886 */ /* 0x008fe20000020100 */
[----:B------:R-:W-:Y:S11]  /*4180*/  PLOP3.LUT P0, PT, PT, PT, UP1, 0x80, 0x8 ;  /* 0x000000000008781c */ /* 0x000ff60003f0f018 */
[----:B------:R-:W-:Y:S02]  /*4190*/  @!UPT UIADD3 URZ, UPT, UPT, URZ, URZ, URZ ;  /* 0x000000fffffff290 */ /* 0x000fe4000fffe0ff */
[----:B------:R-:W-:Y:S02]  /*41a0*/  @P0 SHF.R.U32.HI R0, RZ, 0x10, R9 ;  /* 0x00000010ff000819 */ /* 0x000fe40000011609 */
[----:B------:R-:W-:Y:S02]  /*41b0*/  @P0 MOV R6, R8 ;  /* 0x0000000800060202 */ /* 0x000fe40000000f00 */
[----:B------:R-:W-:Y:S01]  /*41c0*/  @P0 R2UR UR4, R0 ;  /* 0x00000000000402ca */ /* 0x000fe200000e0000 */
[----:B------:R-:W-:Y:S01]  /*41d0*/  VIADD R0, R12, 0xb0 ;  /* 0x000000b00c007836 */ /* 0x000fe20000000000 */
[----:B------:R-:W-:Y:S02]  /*41e0*/  @P0 LOP3.LUT R8, R9, 0xffff, RZ, 0xc0, !PT ;  /* 0x0000ffff09080812 */ /* 0x000fe400078ec0ff */
[----:B------:R-:W-:Y:S02]  /*41f0*/  @P0 R2UR UR6, R6 ;  /* 0x00000000060602ca */ /* 0x000fe400000e0000 */
[----:B------:R-:W-:Y:S02]  /*4200*/  PRMT R0, RZ, 0x654, R0 ;  /* 0x00000654ff007816 */ /* 0x000fe40000000000 */
[----:B------:R-:W-:Y:S02]  /*4210*/  @P0 R2UR UR5, R8 ;  /* 0x00000000080502ca */ /* 0x000fe400000e0000 */
[----:B------:R2:W-:Y:S03]  /*4220*/  SYNCS.ARRIVE.TRANS64.RED.A1T0 RZ, [R0+URZ], RZ ;  /* 0x000000ff00ff79a7 */ /* 0x0005e600081004ff */
[----:B------:R-:W-:Y:S04]  /*4230*/  @UP1 UMOV UR29, UR4 ;  /* 0x00000004001d1c82 */ /* 0x000fe80008000000 */
[----:B------:R-:W-:Y:S04]  /*4240*/  @UP1 UMOV UR14, UR6 ;  /* 0x00000006000e1c82 */ /* 0x000fe80008000000 */
[----:B------:R-:W-:Y:S01]  /*4250*/  @UP1 UMOV UR13, UR5 ;  /* 0x00000005000d1c82 */ /* 0x000fe20008000000 */
[----:B------:R-:W-:Y:S05]  /*4260*/  BRA.U !UP0, `(.L_x_77) ;  /* 0x0000000108a47547 */ /* 0x000fea000b800000 */
[----:B------:R-:W-:Y:S02]  /*4270*/  UIMAD.WIDE.U32 UR18, UR13, UR51, URZ ;  /* 0x000000330d1272a5 */ /* 0x000fe4000f8e00ff */
[----:B------:R-:W-:Y:S02]  /*4280*/  UIMAD.WIDE.U32 UR26, UR14, UR48, URZ ;  /* 0x000000300e1a72a5 */ /* 0x000fe4000f8e00ff */
[----:B------:R-:W-:Y:S02]  /*4290*/  USEL UR4, UR30, UR38, !UP5 ;  /* 0x000000261e047287 */ /* 0x000fe4000e800000 */
[----:B------:R-:W-:Y:S02]  /*42a0*/  USEL UR7, UR31, UR39, !UP6 ;  /* 0x000000271f077287 */ /* 0x000fe4000f000000 */
[----:B-1----:R-:W-:Y:S02]  /*42b0*/  UIMAD.WIDE.U32 UR8, UR4, UR22, URZ ;  /* 0x00000016040872a5 */ /* 0x002fe4000f8e00ff */
[----:B------:R-:W-:Y:S01]  /*42c0*/  UIMAD.WIDE.U32 UR10, UR7, UR22, URZ ;  /* 0x00000016070a72a5 */ /* 0x000fe2000f8e00ff */
[----:B------:R-:W-:Y:S02]  /*42d0*/  UMOV UR5, UR19 ;  /* 0x0000001300057c82 */ /* 0x000fe40008000000 */
[----:B------:R-:W-:Y:S03]  /*42e0*/  USHF.R.U32.HI UR6, URZ, UR40, UR5 ;  /* 0x00000028ff067299 */ /* 0x000fe60008011605 */
[----:B------:R-:W-:Y:S01]  /*42f0*/  UMOV UR5, UR27 ;  /* 0x0000001b00057c82 */ /* 0x000fe20008000000 */
[----:B------:R-:W-:Y:S02]  /*4300*/  USEL UR6, UR13, UR6, !UP5 ;  /* 0x000000060d067287 */ /* 0x000fe4000e800000 */
[----:B------:R-:W-:Y:S03]  /*4310*/  USHF.R.U32.HI UR12, URZ, UR49, UR5 ;  /* 0x00000031ff0c7299 */ /* 0x000fe60008011605 */
[----:B------:R-:W-:Y:S02]  /*4320*/  UMOV UR5, UR9 ;  /* 0x0000000900057c82 */ /* 0x000fe40008000000 */
[----:B------:R-:W-:Y:S03]  /*4330*/  @UP4 USHF.R.U32.HI UR4, URZ, UR23, UR5 ;  /* 0x00000017ff044299 */ /* 0x000fe60008011605 */
[----:B------:R-:W-:Y:S01]  /*4340*/  UMOV UR5, UR11 ;  /* 0x0000000b00057c82 */ /* 0x000fe20008000000 */
[----:B------:R-:W-:Y:S02]  /*4350*/  UIMAD UR4, UR42, UR4, URZ ;  /* 0x000000042a0472a4 */ /* 0x000fe4000f8e02ff */
[----:B------:R-:W-:Y:S02]  /*4360*/  @UP4 USHF.R.U32.HI UR7, URZ, UR23, UR5 ;  /* 0x00000017ff074299 */ /* 0x000fe40008011605 */
[----:B------:R-:W-:Y:S02]  /*4370*/  UIMAD.WIDE.U32 UR10, UR6, UR22, URZ ;  /* 0x00000016060a72a5 */ /* 0x000fe4000f8e00ff */
[----:B------:R-:W-:Y:S02]  /*4380*/  USEL UR5, UR14, UR12, !UP6 ;  /* 0x0000000c0e057287 */ /* 0x000fe4000f000000 */
[----:B------:R-:W-:Y:S02]  /*4390*/  UIMAD UR8, UR42, UR7, URZ ;  /* 0x000000072a0872a4 */ /* 0x000fe4000f8e02ff */
[----:B------:R-:W-:Y:S03]  /*43a0*/  UISETP.GE.AND UP0, UPT, UR6, UR4, UPT ;  /* 0x000000040600728c */ /* 0x000fe6000bf06270 */
[----:B------:R-:W-:Y:S01]  /*43b0*/  UMOV UR4, UR11 ;  /* 0x0000000b00047c82 */ /* 0x000fe20008000000 */
[----:B------:R-:W-:Y:S02]  /*43c0*/  UISETP.GE.OR UP0, UPT, UR5, UR8, UP0 ;  /* 0x000000080500728c */ /* 0x000fe40008706670 */
[----:B------:R-:W-:Y:S02]  /*43d0*/  USHF.R.U32.HI UR4, URZ, UR23, UR4 ;  /* 0x00000017ff047299 */ /* 0x000fe40008011604 */
[----:B------:R-:W-:Y:S02]  /*43e0*/  UIMAD.WIDE.U32 UR8, UR5, UR22, URZ ;  /* 0x00000016050872a5 */ /* 0x000fe4000f8e00ff */
[----:B------:R-:W-:Y:S04]  /*43f0*/  USEL UR10, UR6, UR4, !UP4 ;  /* 0x00000004060a7287 */ /* 0x000fe8000e000000 */
[----:B------:R-:W-:Y:S01]  /*4400*/  UIADD3 UR11, UPT, UPT, -UR10, URZ, URZ ;  /* 0x000000ff0a0b7290 */ /* 0x000fe2000fffe1ff */
[----:B------:R-:W-:Y:S02]  /*4410*/  @!UP0 UMOV UR4, UR9 ;  /* 0x0000000900048c82 */ /* 0x000fe40008000000 */
[----:B------:R-:W-:Y:S02]  /*4420*/  @!UP0 USHF.R.U32.HI UR4, URZ, UR23, UR4 ;  /* 0x00000017ff048299 */ /* 0x000fe40008011604 */
[----:B------:R-:W-:Y:S02]  /*4430*/  UIMAD UR8, UR42, UR11, UR6 ;  /* 0x0000000b2a0872a4 */ /* 0x000fe4000f8e0206 */
[----:B------:R-:W-:Y:S04]  /*4440*/  @!UP0 USEL UR4, UR5, UR4, !UP4 ;  /* 0x0000000405048287 */ /* 0x000fe8000e000000 */
[----:B------:R-:W-:Y:S02]  /*4450*/  @!UP0 UIMAD UR8, UR7, UR8, UR4 ;  /* 0x00000008070882a4 */ /* 0x000fe4000f8e0204 */
[----:B------:R-:W-:Y:S02]  /*4460*/  @!UP0 UIADD3 UR9, UPT, UPT, UR10, -UR4, URZ ;  /* 0x800000040a098290 */ /* 0x000fe4000fffe0ff */
[----:B------:R-:W-:Y:S02]  /*4470*/  UIADD3 UR4, UPT, UPT, -UR5, URZ, URZ ;  /* 0x000000ff05047290 */ /* 0x000fe4000fffe1ff */
[----:B------:R-:W-:Y:S02]  /*4480*/  UIADD3 UR7, UPT, UPT, -UR6, URZ, URZ ;  /* 0x000000ff06077290 */ /* 0x000fe4000fffe1ff */
[----:B------:R-:W-:Y:S02]  /*4490*/  @!UP0 UIMAD UR6, UR9, UR42, UR5 ;  /* 0x0000002a090682a4 */ /* 0x000fe4000f8e0205 */
[----:B------:R-:W-:Y:S02]  /*44a0*/  UIMAD UR14, UR15, UR4, UR14 ;  /* 0x000000040f0e72a4 */ /* 0x000fe4000f8e020e */
[----:B------:R-:W-:Y:S01]  /*44b0*/  UIMAD UR13, UR50, UR7, UR13 ;  /* 0x00000007320d72a4 */ /* 0x000fe2000f8e020d */
[----:B------:R-:W-:Y:S02]  /*44c0*/  @!UP0 UMOV UR5, UR8 ;  /* 0x0000000800058c82 */ /* 0x000fe40008000000 */
[----:B------:R-:W-:Y:S02]  /*44d0*/  UIMAD UR14, UR5, UR15, UR14 ;  /* 0x0000000f050e72a4 */ /* 0x000fe4000f8e020e */
[----:B------:R-:W-:Y:S11]  /*44e0*/  UIMAD UR13, UR6, UR50, UR13 ;  /* 0x00000032060d72a4 */ /* 0x000ff6000f8e020d */
[----:B------:R-:W-:Y:S01]  /*44f0*/  @!UPT UIADD3 URZ, UPT, UPT, URZ, URZ, URZ ;  /* 0x000000fffffff290 */ /* 0x000fe2000fffe0ff */
.L_x_77:
[----:B------:R-:W3:Y:S01]  /*4500*/  @!UP2 LDCU.128 UR8, c[0x0][0xb10] ;  /* 0x00016200ff08a7ac */ /* 0x000ee20008000c00 */
[C---:B----4-:R-:W-:Y:S02]  /*4510*/  ISETP.NE.U32.AND P1, PT, R4.reuse, RZ, PT ;  /* 0x000000ff0400720c */ /* 0x050fe40003f25070 */
[----:B------:R-:W-:Y:S02]  /*4520*/  ISETP.NE.U32.AND P0, PT, R4, RZ, PT ;  /* 0x000000ff0400720c */ /* 0x000fe40003f05070 */
[C---:B------:R-:W-:Y:S02]  /*4530*/  ISETP.NE.AND.EX P1, PT, R5.reuse, RZ, PT, P1 ;  /* 0x000000ff0500720c */ /* 0x040fe40003f25310 */
[----:B------:R-:W-:Y:S01]  /*4540*/  ISETP.NE.AND.EX P0, PT, R5, RZ, PT, P0 ;  /* 0x000000ff0500720c */ /* 0x000fe20003f05300 */
[----:B------:R-:W4:Y:S01]  /*4550*/  @!UP2 LDCU UR5, c[0x0][0xb0c] ;  /* 0x00016180ff05a7ac */ /* 0x000f220008000800 */
[----:B------:R-:W-:Y:S01]  /*4560*/  SHF.L.U32 R9, R15, 0x1f, RZ ;  /* 0x0000001f0f097819 */ /* 0x000fe200000006ff */
[----:B------:R-:W-:Y:S02]  /*4570*/  USHF.L.U32 UR35, UR16, 0x7, URZ ;  /* 0x0000000710237899 */ /* 0x000fe400080006ff */
[----:B------:R-:W-:Y:S02]  /*4580*/  USHF.L.U32 UR34, UR20, 0x7, URZ ;  /* 0x0000000714227899 */ /* 0x000fe400080006ff */
[----:B---3--:R-:W-:Y:S07]  /*4590*/  UIMAD.WIDE.U32 UR6, UR14, UR8, URZ ;  /* 0x000000080e0672a5 */ /* 0x008fee000f8e00ff */
[----:B------:R-:W-:Y:S01]  /*45a0*/  @!UP2 UMOV UR4, UR7 ;  /* 0x000000070004ac82 */ /* 0x000fe20008000000 */
[----:B----4-:R-:W-:Y:S02]  /*45b0*/  @!UP2 UISETP.NE.AND UP0, UPT, UR5, 0x1, UPT ;  /* 0x000000010500a88c */ /* 0x010fe4000bf05270 */
[----:B------:R-:W-:Y:S02]  /*45c0*/  @!UP2 USHF.R.U32.HI UR4, URZ, UR9, UR4 ;  /* 0x00000009ff04a299 */ /* 0x000fe40008011604 */
[----:B------:R-:W-:Y:S02]  /*45d0*/  UIMAD.WIDE.U32 UR6, UR13, UR11, URZ ;  /* 0x0000000b0d0672a5 */ /* 0x000fe4000f8e00ff */
[----:B------:R-:W-:Y:S02]  /*45e0*/  @!UP2 USEL UR8, UR14, UR4, !UP0 ;  /* 0x000000040e08a287 */ /* 0x000fe4000c000000 */
[----:B------:R-:W-:Y:S03]  /*45f0*/  @!UP2 UISETP.NE.AND UP0, UPT, UR10, 0x1, UPT ;  /* 0x000000010a00a88c */ /* 0x000fe6000bf05270 */
[----:B------:R-:W-:Y:S02]  /*4600*/  @!UP2 UMOV UR6, UR7 ;  /* 0x000000070006ac82 */ /* 0x000fe40008000000 */
[----:B------:R-:W3:Y:S02]  /*4610*/  @!UP2 LDCU UR4, c[0x0][0xb20] ;  /* 0x00016400ff04a7ac */ /* 0x000ee40008000800 */
[----:B---3--:R-:W-:Y:S04]  /*4620*/  @!UP2 USHF.R.U32.HI UR6, URZ, UR4, UR6 ;  /* 0x00000004ff06a299 */ /* 0x008fe80008011606 */
[----:B------:R-:W-:Y:S04]  /*4630*/  @!UP2 USEL UR6, UR13, UR6, !UP0 ;  /* 0x000000060d06a287 */ /* 0x000fe8000c000000 */
[----:B------:R-:W-:Y:S02]  /*4640*/  @!UP2 UIADD3 UR4, UPT, UPT, -UR8, UR6, URZ ;  /* 0x000000060804a290 */ /* 0x000fe4000fffe1ff */
[----:B------:R-:W-:Y:S02]  /*4650*/  @!UP2 UIADD3 UR6, UPT, UPT, UR8, -UR6, URZ ;  /* 0x800000060806a290 */ /* 0x000fe4000fffe0ff */
[----:B------:R-:W-:Y:S02]  /*4660*/  @!UP2 UIMAD UR14, UR4, UR5, UR14 ;  /* 0x00000005040ea2a4 */ /* 0x000fe4000f8e020e */
[----:B------:R-:W-:Y:S01]  /*4670*/  @!UP2 UIMAD UR13, UR6, UR10, UR13 ;  /* 0x0000000a060da2a4 */ /* 0x000fe2000f8e020d */
[----:B------:R-:W-:Y:S11]  /*4680*/  BRA.U UP3, `(.L_x_78) ;  /* 0x0000000103107547 */ /* 0x000ff6000b800000 */
[----:B--2---:R-:W-:Y:S04]  /*4690*/  MOV R0, UR43 ;  /* 0x0000002b00007c02 */ /* 0x004fe80008000f00 */
[----:B------:R-:W-:Y:S04]  /*46a0*/  SHF.L.U32 R11, R0, 0x1f, RZ ;  /* 0x0000001f000b7819 */ /* 0x000fe800000006ff */
[----:B------:R-:W2:Y:S02]  /*46b0*/  SYNCS.PHASECHK.TRANS64.TRYWAIT P2, [UR21+0x98], R11 ;  /* 0x0000980bff0075a7 */ /* 0x000ea40008041115 */
[----:B--2---:R-:W-:Y:S05]  /*46c0*/  @!P2 BRA `(.L_x_79) ;  /* 0x000000540038a947 */ /* 0x004fea0003800000 */
.L_x_78:
[----:B------:R-:W-:Y:S05]  /*46d0*/  @!P1 BRA `(.L_x_80) ;  /* 0x0000000000309947 */ /* 0x000fea0003800000 */
[----:B------:R-:W-:Y:S01]  /*46e0*/  ISETP.NE.U32.AND P1, PT, R2, RZ, PT ;  /* 0x000000ff0200720c */ /* 0x000fe20003f25070 */
[----:B------:R-:W3:Y:S01]  /*46f0*/  LDCU.64 UR4, c[0x0][0x358] ;  /* 0x00006b00ff0477ac */ /* 0x000ee20008000a00 */
[----:B------:R-:W-:Y:S02]  /*4700*/  IMAD.MOV.U32 R80, RZ, RZ, 0x1 ;  /* 0x00000001ff507424 */ /* 0x000fe400078e00ff */
[----:B------:R-:W-:Y:S11]  /*4710*/  ISETP.NE.AND.EX P1, PT, R3, RZ, PT, P1 ;  /* 0x000000ff0300720c */ /* 0x000ff60003f25310 */
[----:B------:R-:W-:Y:S02]  /*4720*/  @!UPT UIADD3 URZ, UPT, UPT, URZ, URZ, URZ ;  /* 0x000000fffffff290 */ /* 0x000fe4000fffe0ff */
[----:B--2---:R-:W2:Y:S01]  /*4730*/  @P1 LDC.64 R10, c[0x0][0x888] ;  /* 0x00022200ff0a1b82 */ /* 0x004ea20000000a00 */
[----:B------:R-:W-:Y:S04]  /*4740*/  @P1 IMAD R0, R4, UR36, RZ ;  /* 0x0000002404001c24 */ /* 0x000fe8000f8e02ff */
[----:B--2---:R-:W-:Y:S04]  /*4750*/  @P1 IMAD.WIDE R10, R0, 0x4, R10 ;  /* 0x00000004000a1825 */ /* 0x004fe800078e020a */
[----:B------:R-:W-:Y:S01]  /*4760*/  HFMA2 R0, -RZ, RZ, 0, 5.9604644775390625e-08 ;  /* 0x00000001ff007431 */ /* 0x000fe200000001ff */
[----:B---3-5:R3:W5:Y:S04]  /*4770*/  @P1 LDG.E R41, desc[UR4][R10.64] ;  /* 0x000000040a291981 */ /* 0x028768000c1e1900 */
[----:B------:R-:W-:Y:S01]  /*4780*/  @!P1 PRMT R80, R0, 0x7610, R80 ;  /* 0x0000761000509816 */ /* 0x000fe20000000050 */
[----:B---3--:R-:W4:Y:S06]  /*4790*/  @!P1 LDC R41, c[0x0][0x880] ;  /* 0x00022000ff299b82 */ /* 0x008f2c0000000800 */
.L_x_80:
[----:B----45:R-:W-:Y:S01]  /*47a0*/  @!P0 FSETP.EQ.AND P1, PT, R41, RZ, PT ;  /* 0x000000ff2900820b */ /* 0x030fe20003f22000 */
[----:B------:R-:W-:Y:S01]  /*47b0*/  @!UPT UIADD3 URZ, UPT, UPT, URZ, URZ, URZ ;  /* 0x000000fffffff290 */ /* 0x000fe2000fffe0ff */
[----:B------:R-:W-:Y:S11]  /*47c0*/  @!P0 BRA `(.L_x_81) ;  /* 0x0000000000188947 */ /* 0x000ff60003800000 */
[----:B------:R-:W-:Y:S02]  /*47d0*/  LOP3.LUT P0, RZ, R80, 0xff, RZ, 0xc0, !PT ;  /* 0x000000ff50ff7812 */ /* 0x000fe4000780c0ff */
[----:B------:R-:W-:Y:S04]  /*47e0*/  ISETP.NE.U32.AND P1, PT, R2, RZ, PT ;  /* 0x000000ff0200720c */ /* 0x000fe80003f25070 */
[----:B------:R-:W-:Y:S04]  /*47f0*/  ISETP.NE.AND.EX P1, PT, R3, RZ, PT, P1 ;  /* 0x000000ff0300720c */ /* 0x000fe80003f25310 */
[----:B------:R-:W-:Y:S03]  /*4800*/  PLOP3.LUT P1, PT, P1, PT, PT, 0x8, 0x80 ;  /* 0x000000000080781c */ /* 0x000fe60000f2e170 */
[----:B------:R-:W-:Y:S11]  /*4810*/  @P0 FSETP.EQ.AND P1, PT, R41, RZ, PT ;  /* 0x000000ff2900020b */ /* 0x000ff60003f22000 */
[----:B------:R-:W-:Y:S02]  /*4820*/  @!UPT UIADD3 URZ, UPT, UPT, URZ, URZ, URZ ;  /* 0x000000fffffff290 */ /* 0x000fe4000fffe0ff */
.L_x_81:
[----:B------:R-:W3:Y:S01]  /*4830*/  SYNCS.PHASECHK.TRANS64.TRYWAIT P2, [UR21+0x70], R9 ;  /* 0x00007009ff0075a7 */ /* 0x000ee20008041115 */
[----:B------:R-:W-:Y:S04]  /*4840*/  ELECT P0, URZ, PT ;  /* 0x0000000000ff782f */ /* 0x000fe80003800000 */
[----:B------:R-:W-:Y:S11]  /*4850*/  PLOP3.LUT P1, PT, P1, P0, PT, 0xf2, 0x2f ;  /* 0x00000000002f781c */ /* 0x000ff60000f21e72 */
[----:B------:R-:W-:Y:S02]  /*4860*/  @!UPT UIADD3 URZ, UPT, UPT, URZ, URZ, URZ ;  /* 0x000000fffffff290 */ /* 0x000fe4000fffe0ff */
[----:B------:R-:W-:Y:S05]  /*4870*/  @!P1 IADD3 R8, P0, PT, R16, 0x580, RZ ;  /* 0x0000058010089810 */ /* 0x000fea0007f1e0ff */
[----:B------:R-:W-:Y:S01]  /*4880*/  @!P1 IMAD.X R6, RZ, RZ, R17, P0 ;  /* 0x000000ffff069224 */ /* 0x000fe200000e0611 */
[----:B---3--:R-:W-:Y:S07]  /*4890*/  @!P2 BRA `(.L_x_82) ;  /* 0x0000005000dca947 */ /* 0x008fee0003800000 */
.L_x_171:
[----:B------:R-:W-:Y:S01]  /*48a0*/  @!P1 R2UR UR5, R8 ;  /* 0x00000000080592ca */ /* 0x000fe200000e0000 */
[----:B------:R-:W-:Y:S01]  /*48b0*/  VOTEU.ALL UP0, P1 ;  /* 0x0000000000ff7886 */ /* 0x000fe20000800000 */
[----:B------:R-:W-:Y:S01]  /*48c0*/  @!P1 R2UR UR4, R6 ;  /* 0x00000000060492ca */ /* 0x000fe200000e0000 */
[----:B--2---:R-:W-:Y:S01]  /*48d0*/  @!P1 IMAD.MOV.U32 R0, RZ, RZ, 0x2000 ;  /* 0x00002000ff009424 */ /* 0x004fe200078e00ff */
[----:B------:R-:W-:Y:S01]  /*48e0*/  UMOV UR8, 0x0 ;  /* 0x0000000000087882 */ /* 0x000fe20000000000 */
[----:B------:R-:W-:Y:S01]  /*48f0*/  UMOV UR9, 0x10000000 ;  /* 0x1000000000097882 */ /* 0x000fe20000000000 */
[----:B------:R-:W-:Y:S01]  /*4900*/  @!UP0 UIADD3 UR32, UPT, UPT, UR21, 0x200, URZ ;  /* 0x0000020015208890 */ /* 0x000fe2000fffe0ff */
[----:B------:R-:W-:Y:S01]  /*4910*/  @!P1 IADD3 R8, P0, PT, R16, 0x580, RZ ;  /* 0x0000058010089810 */ /* 0x000fe20007f1e0ff */
[----:B------:R-:W-:Y:S01]  /*4920*/  VOTEU.ALL UP0, P1 ;  /* 0x0000000000ff7886 */ /* 0x000fe20000800000 */
[----:B------:R-:W-:Y:S03]  /*4930*/  UPRMT UR6, UR47, 0x654, UR33 ;  /* 0x000006542f067896 */ /* 0x000fe60008000021 */
[----:B------:R-:W-:Y:S02]  /*4940*/  @!P1 IMAD.X R6, RZ, RZ, R17, P0 ;  /* 0x000000ffff069224 */ /* 0x000fe400000e0611 */
[----:B------:R-:W-:Y:S02]  /*4950*/  IMAD.U32 R10, RZ, RZ, UR5 ;  /* 0x00000005ff0a7e24 */ /* 0x000fe4000f8e00ff */
[----:B------:R-:W-:Y:S03]  /*4960*/  IMAD.U32 R11, RZ, RZ, UR4 ;  /* 0x00000004ff0b7e24 */ /* 0x000fe6000f8e00ff */
[----:B------:R-:W-:Y:S02]  /*4970*/  @!P1 R2UR UR4, R10 ;  /* 0x000000000a0492ca */ /* 0x000fe400000e0000 */
[----:B------:R-:W-:Y:S11]  /*4980*/  @!P1 R2UR UR5, R11 ;  /* 0x000000000b0592ca */ /* 0x000ff600000e0000 */
[----:B------:R-:W-:Y:S02]  /*4990*/  @!UPT UIADD3 URZ, UPT, UPT, URZ, URZ, URZ ;  /* 0x000000fffffff290 */ /* 0x000fe4000fffe0ff */
[----:B------:R2:W-:Y:S01]  /*49a0*/  @!UP0 UTMALDG.3D [UR32], [UR4], desc[UR8] ;  /* 0x00000820040085b4 */ /* 0x0005e20008011000 */
[----:B------:R2:W-:Y:S01]  /*49b0*/  @!P1 SYNCS.ARRIVE.TRANS64.RED.A0TR RZ, [UR21+0x50], R0 ;  /* 0x00005000ffff99a7 */ /* 0x0005e20008300415 */
[----:B------:R-:W-:Y:S01]  /*49c0*/  SYNCS.ARRIVE.TRANS64.RED.A1T0 RZ, [UR6], RZ ;  /* 0x000000ffffff79a7 */ /* 0x000fe20008100406 */
[----:B------:R-:W3:Y:S02]  /*49d0*/  SYNCS.PHASECHK.TRANS64.TRYWAIT P2, [UR21+0x78], R9 ;  /* 0x00007809ff0075a7 */ /* 0x000ee40008041115 */
[----:B--23--:R-:W-:Y:S05]  /*49e0*/  @!P2 BRA `(.L_x_83) ;  /* 0x0000005000a0a947 */ /* 0x00cfea0003800000 */
.L_x_173:
        /* <DEDUP_REMOVED lines=8> */
[----:B------:R-:W-:Y:S01]  /*4a70*/  @!UP0 UIADD3 UR24, UPT, UPT, UR21, 0x2200, URZ ;  /* 0x0000220015188890 */ /* 0x000fe2000fffe0ff */
[----:B------:R-:W-:Y:S01]  /*4a80*/  VOTEU.ALL UP0, P1 ;  /* 0x0000000000ff7886 */ /* 0x000fe20000800000 */
[----:B------:R-:W-:Y:S01]  /*4a90*/  UMOV UR27, UR35 ;  /* 0x00000023001b7c82 */ /* 0x000fe20008000000 */
[----:B------:R-:W-:Y:S02]  /*4aa0*/  UMOV UR28, UR36 ;  /* 0x00000024001c7c82 */ /* 0x000fe40008000000 */
[----:B------:R-:W-:Y:S01]  /*4ab0*/  IMAD.U32 R10, RZ, RZ, UR5 ;  /* 0x00000005ff0a7e24 */ /* 0x000fe2000f8e00ff */
[----:B------:R-:W-:Y:S01]  /*4ac0*/  UPRMT UR6, UR47, 0x654, UR25 ;  /* 0x000006542f067896 */ /* 0x000fe20008000019 */
[----:B------:R-:W-:Y:S02]  /*4ad0*/  IMAD.U32 R11, RZ, RZ, UR4 ;  /* 0x00000004ff0b7e24 */ /* 0x000fe4000f8e00ff */
[----:B------:R-:W-:Y:S01]  /*4ae0*/  @!P1 IMAD.X R6, RZ, RZ, R17, P0 ;  /* 0x000000ffff069224 */ /* 0x000fe200000e0611 */
        /* <DEDUP_REMOVED lines=8> */
.L_x_175:
[----:B------:R-:W-:Y:S01]  /*4b70*/  @!P1 R2UR UR5, R8 ;  /* 0x00000000080592ca */ /* 0x000fe200000e0000 */
[----:B------:R-:W-:Y:S01]  /*4b80*/  VOTEU.ALL UP0, P1 ;  /* 0x0000000000ff7886 */ /* 0x000fe20000800000 */
[----:B------:R-:W-:Y:S01]  /*4b90*/  @!P1 R2UR UR4, R6 ;  /* 0x00000000060492ca */ /* 0x000fe200000e0000 */
[----:B--2---:R-:W-:Y:S01]  /*4ba0*/  @!P1 IMAD.MOV.U32 R0, RZ, RZ, 0x2000 ;  /* 0x00002000ff009424 */ /* 0x004fe200078e00ff */
[----:B------:R-:W-:Y:S01]  /*4bb0*/  UMOV UR8, 0x0 ;  /* 0x0000000000087882 */ /* 0x000fe20000000000 */
[----:B------:R-:W-:Y:S01]  /*4bc0*/  UMOV UR9, 0x10000000 ;  /* 0x1000000000097882 */ /* 0x000fe20000000000 */
[----:B------:R-:W-:Y:S01]  /*4bd0*/  @!UP0 UIADD3 UR18, UPT, UPT, UR34, 0x40, URZ ;  /* 0x0000004022128890 */ /* 0x000fe2000fffe0ff */
[----:B------:R-:W-:Y:S01]  /*4be0*/  VIADD R14, R14, 0x1 ;  /* 0x000000010e0e7836 */ /* 0x000fe20000000000 */
[----:B------:R-:W-:Y:S01]  /*4bf0*/  @!UP0 UIADD3 UR16, UPT, UPT, UR21, 0x4200, URZ ;  /* 0x0000420015108890 */ /* 0x000fe2000fffe0ff */
[----:B------:R-:W-:Y:S01]  /*4c00*/  VOTEU.ALL UP0, P1 ;  /* 0x0000000000ff7886 */ /* 0x000fe20000800000 */
[----:B------:R-:W-:Y:S01]  /*4c10*/  UMOV UR19, UR35 ;  /* 0x0000002300137c82 */ /* 0x000fe20008000000 */
[----:B------:R-:W-:Y:S02]  /*4c20*/  UMOV UR20, UR36 ;  /* 0x0000002400147c82 */ /* 0x000fe40008000000 */
[----:B------:R-:W-:Y:S01]  /*4c30*/  IMAD.U32 R10, RZ, RZ, UR5 ;  /* 0x00000005ff0a7e24 */ /* 0x000fe2000f8e00ff */
[----:B------:R-:W-:Y:S01]  /*4c40*/  UPRMT UR6, UR47, 0x654, UR17 ;  /* 0x000006542f067896 */ /* 0x000fe20008000011 */
        /* <DEDUP_REMOVED lines=9> */
.L_x_177:
[----:B------:R-:W-:Y:S01]  /*4ce0*/  @!P1 IADD3 R6, P0, PT, R16, 0x580, RZ ;  /* 0x0000058010069810 */ /* 0x000fe20007f1e0ff */
[----:B------:R-:W-:Y:S01]  /*4cf0*/  VOTEU.ALL UP0, P1 ;  /* 0x0000000000ff7886 */ /* 0x000fe20000800000 */
[----:B------:R-:W-:Y:S01]  /*4d00*/  UMOV UR6, 0x0 ;  /* 0x0000000000067882 */ /* 0x000fe20000000000 */
[----:B------:R-:W-:Y:S01]  /*4d10*/  UMOV UR7, 0x10000000 ;  /* 0x1000000000077882 */ /* 0x000fe20000000000 */
[----:B------:R-:W-:Y:S01]  /*4d20*/  @!P1 R2UR UR5, R6 ;  /* 0x00000000060592ca */ /* 0x000fe200000e0000 */
[----:B--2---:R-:W-:Y:S01]  /*4d30*/  @!P1 IMAD.X R0, RZ, RZ, R17, P0 ;  /* 0x000000ffff009224 */ /* 0x004fe200000e0611 */
[----:B------:R-:W-:Y:S01]  /*4d40*/  @!UP0 UIADD3 UR10, UPT, UPT, UR34, 0x60, URZ ;  /* 0x00000060220a8890 */ /* 0x000fe2000fffe0ff */
[----:B------:R-:W-:Y:S01]  /*4d50*/  R2UR UR16, R82 ;  /* 0x00000000521072ca */ /* 0x000fe200000e0000 */
[----:B------:R-:W-:Y:S01]  /*4d60*/  @!UP0 UIADD3 UR8, UPT, UPT, UR21, 0x6200, URZ ;  /* 0x0000620015088890 */ /* 0x000fe2000fffe0ff */
[----:B------:R-:W-:Y:S01]  /*4d70*/  ISETP.NE.AND P0, PT, R14, 0x2, PT ;  /* 0x000000020e00780c */ /* 0x000fe20003f05270 */
[----:B------:R-:W-:Y:S01]  /*4d80*/  @!UP0 UIADD3 UR9, UPT, UPT, UR21, 0x68, URZ ;  /* 0x0000006815098890 */ /* 0x000fe2000fffe0ff */
[----:B------:R-:W-:Y:S01]  /*4d90*/  @!P1 R2UR UR4, R0 ;  /* 0x00000000000492ca */ /* 0x000fe200000e0000 */
[----:B------:R-:W-:Y:S01]  /*4da0*/  VOTEU.ALL UP0, P1 ;  /* 0x0000000000ff7886 */ /* 0x000fe20000800000 */
[----:B------:R-:W-:Y:S01]  /*4db0*/  UMOV UR11, UR35 ;  /* 0x00000023000b7c82 */ /* 0x000fe20008000000 */
[----:B------:R-:W-:Y:S01]  /*4dc0*/  UMOV UR12, UR36 ;  /* 0x00000024000c7c82 */ /* 0x000fe20008000000 */
[----:B------:R-:W-:Y:S01]  /*4dd0*/  SEL R0, RZ, 0x1, P0 ;  /* 0x00000001ff007807 */ /* 0x000fe20000000000 */
[----:B------:R-:W-:Y:S01]  /*4de0*/  UIADD3 UR20, UPT, UPT, UR13, UR63, URZ ;  /* 0x0000003f0d147290 */ /* 0x000fe2000fffe0ff */
[----:B------:R-:W-:Y:S01]  /*4df0*/  IMAD.U32 R8, RZ, RZ, UR5 ;  /* 0x00000005ff087e24 */ /* 0x000fe2000f8e00ff */
[----:B------:R-:W-:Y:S01]  /*4e00*/  LOP3.LUT R15, R15, 0x1, RZ, 0x3c, !PT ;  /* 0x000000010f0f7812 */ /* 0x000fe200078e3cff */
[----:B------:R-:W-:Y:S01]  /*4e10*/  UPLOP3.LUT UP3, UPT, UPT, UPT, UPT, 0x80, 0x8 ;  /* 0x000000000008789c */ /* 0x000fe20003f6f070 */
[----:B------:R-:W-:Y:S01]  /*4e20*/  LOP3.LUT R13, R13, R0, RZ, 0x3c, !PT ;  /* 0x000000000d0d7212 */ /* 0x000fe200078e3cff */
[----:B------:R-:W-:Y:S01]  /*4e30*/  UIADD3 UR16, UPT, UPT, UR14, UR16, URZ ;  /* 0x000000100e107290 */ /* 0x000fe2000fffe0ff */
[----:B------:R-:W-:Y:S01]  /*4e40*/  SEL R14, R14, RZ, P0 ;  /* 0x000000ff0e0e7207 */ /* 0x000fe20000000000 */
[----:B------:R-:W-:Y:S01]  /*4e50*/  UMOV UR36, UR29 ;  /* 0x0000001d00247c82 */ /* 0x000fe20008000000 */
[----:B------:R-:W-:Y:S01]  /*4e60*/  IMAD.U32 R9, RZ, RZ, UR4 ;  /* 0x00000004ff097e24 */ /* 0x000fe2000f8e00ff */
[----:B------:R-:W-:Y:S04]  /*4e70*/  @!P1 R2UR UR4, R8 ;  /* 0x00000000080492ca */ /* 0x000fe800000e0000 */
[----:B------:R-:W-:Y:S11]  /*4e80*/  @!P1 R2UR UR5, R9 ;  /* 0x00000000090592ca */ /* 0x000ff600000e0000 */
[----:B------:R-:W-:Y:S02]  /*4e90*/  @!UPT UIADD3 URZ, UPT, UPT, URZ, URZ, URZ ;  /* 0x000000fffffff290 */ /* 0x000fe4000fffe0ff */
[----:B------:R2:W-:Y:S01]  /*4ea0*/  @!UP0 UTMALDG.3D [UR8], [UR4], desc[UR6] ;  /* 0x00000608040085b4 */ /* 0x0005e20008011000 */
[----:B------:R2:W-:Y:S01]  /*4eb0*/  @!P1 SYNCS.ARRIVE.TRANS64.RED.A0TR RZ, [UR21+0x68], R7 ;  /* 0x00006807ffff99a7 */ /* 0x0005e20008300415 */
[----:B------:R-:W-:Y:S01]  /*4ec0*/  SYNCS.ARRIVE.TRANS64.RED.A1T0 RZ, [UR37], RZ ;  /* 0x000000ffffff79a7 */ /* 0x000fe20008100425 */
[----:B------:R-:W-:Y:S05]  /*4ed0*/  BRA.U UP1, `(.L_x_86) ;  /* 0xfffffff101687547 */ /* 0x000fea000b83ffff */
[----:B------:R-:W-:-:S04]  /*4ee0*/  SHF.L.U32 R3, R15, 0x1f, RZ ;  /* 0x0000001f0f037819 */ /* 0x000fc800000006ff */
[----:B------:R-:W3:Y:S02]  /*4ef0*/  SYNCS.PHASECHK.TRANS64.TRYWAIT P0, [UR21+0x70], R3 ;  /* 0x00007003ff0075a7 */ /* 0x000ee40008001115 */
[----:B---3--:R-:W-:Y:S05]  /*4f00*/  @!P0 BRA `(.L_x_87) ;  /* 0x0000004c00a08947 */ /* 0x008fea0003800000 */
.L_x_179:
[----:B------:R-:W4:Y:S02]  /*4f10*/  SYNCS.PHASECHK.TRANS64.TRYWAIT P0, [UR21+0x78], R3 ;  /* 0x00007803ff0075a7 */ /* 0x000f240008001115 */
[----:B----4-:R-:W-:Y:S05]  /*4f20*/  @!P0 BRA `(.L_x_88) ;  /* 0x0000004c00b08947 */ /* 0x010fea0003800000 */
.L_x_181:
[----:B------:R-:W4:Y:S02]  /*4f30*/  SYNCS.PHASECHK.TRANS64.TRYWAIT P0, [UR21+0x80], R3 ;  /* 0x00008003ff0075a7 */ /* 0x000f240008001115 */
[----:B----4-:R-:W-:Y:S05]  /*4f40*/  @!P0 BRA `(.L_x_89) ;  /* 0x0000004c00c08947 */ /* 0x010fea0003800000 */
.L_x_183:
[----:B---3--:R-:W-:-:S07]  /*4f50*/  MOV R0, UR21 ;  /* 0x0000001500007c02 */ /* 0x008fce0008000f00 */
.L_x_90:
[----:B---3--:R-:W-:-:S04]  /*4f60*/  SHF.L.U32 R3, R15, 0x1f, RZ ;  /* 0x0000001f0f037819 */ /* 0x008fc800000006ff */
[----:B------:R3:W4:Y:S03]  /*4f70*/  SYNCS.PHASECHK.TRANS64.TRYWAIT P0, [R0+URZ+0x88], R3 ;  /* 0x00008803000075a7 */ /* 0x00072600080011ff */
[----:B----4-:R-:W-:Y:S05]  /*4f80*/  @!P0 NANOSLEEP.SYNCS 0x989680 ;  /* 0x009896800000895d */ /* 0x010fea0003900000 */
[----:B------:R-:W4:Y:S02]  /*4f90*/  @!P0 SYNCS.PHASECHK.TRANS64 P0, [R0+URZ+0x88], R3 ;  /* 0x00008803000085a7 */ /* 0x000f2400080010ff */
[----:B-12-4-:R-:W-:Y:S05]  /*4fa0*/  @P0 EXIT ;  /* 0x000000000000094d */ /* 0x016fea0003800000 */
[----:B------:R-:W-:Y:S05]  /*4fb0*/  BRA `(.L_x_90) ;  /* 0xfffffffc00e87947 */ /* 0x000fea000383ffff */
.L_x_75:
[----:B------:R-:W-:-:S06]  /*4fc0*/  UISETP.GE.AND UP0, UPT, UR17, 0x4, UPT ;  /* 0x000000041100788c */ /* 0x000fcc000bf06270 */
[----:B------:R-:W-:-:S13]  /*4fd0*/  PLOP3.LUT P0, PT, PT, PT, UP0, 0x80, 0x8 ;  /* 0x000000000008781c */ /* 0x000fda0003f0f008 */
[----:B------:R-:W-:Y:S05]  /*4fe0*/  @!P0 EXIT ;  /* 0x000000000000894d */ /* 0x000fea0003800000 */
[----:B------:R-:W-:Y:S01]  /*4ff0*/  BAR.SYNC.DEFER_BLOCKING 0x6, 0xa0 ;  /* 0x0182800000007b1d */ /* 0x000fe20000010000 */
[C---:B------:R-:W-:Y:S01]  /*5000*/  IMAD.SHL.U32 R2, R94.reuse, 0x20, RZ ;  /* 0x000000205e027824 */ /* 0x040fe200078e00ff */
[C---:B------:R-:W-:Y:S01]  /*5010*/  SHF.L.U32 R37, R94.reuse, 0x10, RZ ;  /* 0x000000105e257819 */ /* 0x040fe200000006ff */
[C---:B------:R-:W-:Y:S01]  /*5020*/  IMAD.SHL.U32 R93, R94.reuse, 0x4, RZ ;  /* 0x000000045e5d7824 */ /* 0x040fe200078e00ff */
[----:B------:R-:W-:Y:S01]  /*5030*/  LOP3.LUT R95, R94, 0x60, RZ, 0xc0, !PT ;  /* 0x000000605e5f7812 */ /* 0x000fe200078ec0ff */
[----:B------:R-:W-:Y:S01]  /*5040*/  HFMA2 R86, -RZ, RZ, 0, 0 ;  /* 0x00000000ff567431 */ /* 0x000fe200000001ff */
[----:B------:R-:W-:Y:S02]  /*5050*/  UMOV UR44, 0x400 ;  /* 0x00000400002c7882 */ /* 0x000fe40000000000 */
[----:B------:R-:W1:Y:S01]  /*5060*/  LDC.64 R78, c[0x0][0x8b0] ;  /* 0x00022c00ff4e7b82 */ /* 0x000e620000000a00 */
[----:B------:R-:W-:Y:S01]  /*5070*/  ULEA UR44, UR47, UR44, 0x18 ;  /* 0x0000002c2f2c7291 */ /* 0x000fe2000f8ec0ff */
[----:B------:R-:W-:Y:S01]  /*5080*/  LOP3.LUT R6, R2, 0xc0, RZ, 0xc0, !PT ;  /* 0x000000c002067812 */ /* 0x000fe200078ec0ff */
[----:B------:R-:W2:Y:S01]  /*5090*/  LDCU.64 UR6, c[0x0][0x890] ;  /* 0x00011200ff0677ac */ /* 0x000ea20008000a00 */
[----:B------:R-:W-:Y:S01]  /*50a0*/  LOP3.LUT R92, R94, 0x2, RZ, 0xc0, !PT ;  /* 0x000000025e5c7812 */ /* 0x000fe200078ec0ff */
[----:B------:R-:W-:Y:S01]  /*50b0*/  IMAD.MOV.U32 R90, RZ, RZ, 0x1 ;  /* 0x00000001ff5a7424 */ /* 0x000fe200078e00ff */
[----:B------:R-:W-:Y:S01]  /*50c0*/  LOP3.LUT R93, R6, 0x18, R93, 0xf8, !PT ;  /* 0x00000018065d7812 */ /* 0x000fe200078ef85d */
[----:B------:R-:W-:Y:S01]  /*50d0*/  UIADD3 UR4, UPT, UPT, UR44, 0x200, URZ ;  /* 0x000002002c047890 */ /* 0x000fe2000fffe0ff */
[----:B------:R-:W3:Y:S01]  /*50e0*/  LDC.64 R76, c[0x0][0x8a8] ;  /* 0x00022a00ff4c7b82 */ /* 0x000ee20000000a00 */
[----:B------:R-:W-:Y:S01]  /*50f0*/  LOP3.LUT R37, R37, 0x600000, RZ, 0xc0, !PT ;  /* 0x0060000025257812 */ /* 0x000fe200078ec0ff */
[----:B------:R-:W-:Y:S01]  /*5100*/  IMAD.MOV.U32 R36, RZ, RZ, RZ ;  /* 0x000000ffff247224 */ /* 0x000fe200078e00ff */
[----:B------:R-:W-:-:S02]  /*5110*/  LOP3.LUT R93, R93, 0xf20, R2, 0xf8, !PT ;  /* 0x00000f205d5d7812 */ /* 0x000fc400078ef802 */
[----:B------:R-:W-:Y:S01]  /*5120*/  CS2R R88, SRZ ;  /* 0x0000000000587805 */ /* 0x000fe2000001ff00 */
[----:B------:R-:W-:Y:S01]  /*5130*/  IMAD.U32 R84, RZ, RZ, UR4 ;  /* 0x00000004ff547e24 */ /* 0x000fe2000f8e00ff */
[----:B------:R-:W-:Y:S01]  /*5140*/  LOP3.LUT R94, R94, 0x4, RZ, 0xc0, !PT ;  /* 0x000000045e5e7812 */ /* 0x000fe200078ec0ff */
[----:B------:R-:W4:Y:S01]  /*5150*/  LDCU UR60, c[0x0][0x370] ;  /* 0x00006e00ff3c77ac */ /* 0x000f220008000800 */
[----:B------:R-:W4:Y:S02]  /*5160*/  LDS R0, [UR44+0x150] ;  /* 0x0001502cff007984 */ /* 0x000f240008000800 */
[----:B------:R-:W-:Y:S01]  /*5170*/  LEA R93, R93, R84, 0x1 ;  /* 0x000000545d5d7211 */ /* 0x000fe200078e08ff */
[----:B------:R-:W1:Y:S01]  /*5180*/  LDCU UR43, c[0x0][0xb0c] ;  /* 0x00016180ff2b77ac */ /* 0x000e620008000800 */
[----:B--2---:R-:W-:Y:S01]  /*5190*/  IMAD.U32 R97, RZ, RZ, UR6 ;  /* 0x00000006ff617e24 */ /* 0x004fe2000f8e00ff */
[----:B------:R-:W-:Y:S02]  /*51a0*/  MOV R96, UR7 ;  /* 0x0000000700607c02 */ /* 0x000fe40008000f00 */
[--C-:B------:R-:W-:Y:S01]  /*51b0*/  IMAD R92, R92, -0x10, R93.reuse ;  /* 0xfffffff05c5c7824 */ /* 0x100fe200078e025d */
[----:B------:R-:W2:Y:S01]  /*51c0*/  LDCU UR39, c[0x0][0xb30] ;  /* 0x00016600ff2777ac */ /* 0x000ea20008000800 */
[----:B------:R-:W-:Y:S01]  /*51d0*/  IMAD R91, R94, -0x10, R93 ;  /* 0xfffffff05e5b7824 */ /* 0x000fe200078e025d */
[----:B------:R-:W1:Y:S01]  /*51e0*/  LDCU.64 UR54, c[0x0][0x888] ;  /* 0x00011100ff3677ac */ /* 0x000e620008000a00 */
[----:B------:R-:W1:Y:S01]  /*51f0*/  LDCU.64 UR40, c[0x0][0xb28] ;  /* 0x00016500ff2877ac */ /* 0x000e620008000a00 */
[----:B------:R-:W1:Y:S01]  /*5200*/  LDCU.128 UR56, c[0x0][0xb10] ;  /* 0x00016200ff3877ac */ /* 0x000e620008000c00 */
[----:B------:R-:W1:Y:S01]  /*5210*/  LDCU UR53, c[0x0][0x374] ;  /* 0x00006e80ff3577ac */ /* 0x000e620008000800 */
[----:B------:R-:W-:Y:S01]  /*5220*/  UMOV UR52, URZ ;  /* 0x000000ff00347c82 */ /* 0x000fe20008000000 */
[----:B------:R-:W-:Y:S01]  /*5230*/  UMOV UR46, URZ ;  /* 0x000000ff002e7c82 */ /* 0x000fe20008000000 */
[----:B-1234-:R-:W-:-:S07]  /*5240*/  IMAD.IADD R37, R0, 0x1, R37 ;  /* 0x0000000100257824 */ /* 0x01efce00078e0225 */
.L_x_134:
[----:B------:R-:W-:Y:S02]  /*5250*/  LEA R3, R86, UR44, 0x3 ;  /* 0x0000002c56037c11 */ /* 0x000fe4000f8e18ff */
[----:B------:R-:W-:Y:S02]  /*5260*/  SHF.L.U32 R0, R88, 0x1f, RZ ;  /* 0x0000001f58007819 */ /* 0x000fe400000006ff */
[----:B------:R-:W-:Y:S02]  /*5270*/  LEA R5, R86, UR44, 0x4 ;  /* 0x0000002c56057c11 */ /* 0x000fe4000f8e20ff */
[----:B-1----:R-:W1:Y:S02]  /*5280*/  SYNCS.PHASECHK.TRANS64.TRYWAIT P0, [R3+URZ+0xa0], R0 ;  /* 0x0000a000030075a7 */ /* 0x002e6400080011ff */
[----:B-12---:R-:W-:Y:S05]  /*5290*/  @!P0 BRA `(.L_x_91) ;  /* 0x0000004c00048947 */ /* 0x006fea0003800000 */
.L_x_184:
        /* <DEDUP_REMOVED lines=11> */
[----:B------:R-:W-:Y:S01]  /*5350*/  PLOP3.LUT P0, PT, PT, PT, UP1, 0x80, 0x8 ;  /* 0x000000000008781c */ /* 0x000fe20003f0f018 */
[----:B------:R-:W-:Y:S11]  /*5360*/  UP2UR UR62, UPR, URZ, 0x2 ;  /* 0x00000002ff3e7883 */ /* 0x000ff60008000000 */
[----:B------:R-:W-:Y:S01]  /*5370*/  @!UPT UIADD3 URZ, UPT, UPT, URZ, URZ, URZ ;  /* 0x000000fffffff290 */ /* 0x000fe2000fffe0ff */
[----:B-1----:R-:W-:Y:S02]  /*5380*/  @P0 SHF.R.U32.HI R0, RZ, 0x10, R5 ;  /* 0x00000010ff000819 */ /* 0x002fe40000011605 */
        /* <DEDUP_REMOVED lines=12> */
[----:B------:R-:W2:Y:S01]  /*5450*/  LDCU UR12, c[0x0][0xb20] ;  /* 0x00016400ff0c77ac */ /* 0x000ea20008000800 */
[----:B------:R-:W-:Y:S02]  /*5460*/  UIMAD.WIDE.U32 UR4, UR53, UR59, URZ ;  /* 0x0000003b350472a5 */ /* 0x000fe4000f8e00ff */
[----:B------:R-:W-:Y:S02]  /*5470*/  UIMAD.WIDE.U32 UR6, UR60, UR56, URZ ;  /* 0x000000383c0672a5 */ /* 0x000fe4000f8e00ff */
[----:B------:R-:W-:Y:S02]  /*5480*/  UISETP.NE.AND UP0, UPT, UR58, 0x1, UPT ;  /* 0x000000013a00788c */ /* 0x000fe4000bf05270 */
[----:B------:R-:W-:Y:S02]  /*5490*/  UIMAD.WIDE.U32 UR8, UR37, UR59, URZ ;  /* 0x0000003b250872a5 */ /* 0x000fe4000f8e00ff */
[----:B------:R-:W-:Y:S02]  /*54a0*/  UIMAD.WIDE.U32 UR10, UR38, UR56, URZ ;  /* 0x00000038260a72a5 */ /* 0x000fe4000f8e00ff */
[----:B------:R-:W-:Y:S02]  /*54b0*/  UISETP.NE.AND UP1, UPT, UR43, 0x1, UPT ;  /* 0x000000012b00788c */ /* 0x000fe4000bf25270 */
[----:B------:R-:W-:Y:S01]  /*54c0*/  UISETP.NE.AND UP2, UPT, UR42, 0x1, UPT ;  /* 0x000000012a00788c */ /* 0x000fe2000bf45270 */
[----:B------:R-:W-:Y:S02]  /*54d0*/  UMOV UR4, UR5 ;  /* 0x0000000500047c82 */ /* 0x000fe40008000000 */
[----:B--2---:R-:W-:Y:S03]  /*54e0*/  USHF.R.U32.HI UR5, URZ, UR12, UR4 ;  /* 0x0000000cff057299 */ /* 0x004fe60008011604 */
[----:B------:R-:W-:Y:S02]  /*54f0*/  UMOV UR4, UR7 ;  /* 0x0000000700047c82 */ /* 0x000fe40008000000 */
[----:B------:R-:W-:Y:S02]  /*5500*/  USHF.R.U32.HI UR7, URZ, UR57, UR4 ;  /* 0x00000039ff077299 */ /* 0x000fe40008011604 */
[----:B------:R-:W-:Y:S02]  /*5510*/  USEL UR4, UR53, UR5, !UP0 ;  /* 0x0000000535047287 */ /* 0x000fe4000c000000 */
[----:B------:R-:W-:Y:S01]  /*5520*/  USEL UR7, UR60, UR7, !UP1 ;  /* 0x000000073c077287 */ /* 0x000fe2000c800000 */
[----:B------:R-:W-:Y:S01]  /*5530*/  UMOV UR5, UR9 ;  /* 0x0000000900057c82 */ /* 0x000fe20008000000 */
[----:B------:R-:W-:Y:S02]  /*5540*/  UIMAD.WIDE.U32 UR8, UR4, UR40, URZ ;  /* 0x00000028040872a5 */ /* 0x000fe4000f8e00ff */
[----:B------:R-:W-:Y:S03]  /*5550*/  USHF.R.U32.HI UR6, URZ, UR12, UR5 ;  /* 0x0000000cff067299 */ /* 0x000fe60008011605 */
[----:B------:R-:W-:Y:S01]  /*5560*/  UMOV UR5, UR11 ;  /* 0x0000000b00057c82 */ /* 0x000fe20008000000 */
[----:B------:R-:W-:Y:S02]  /*5570*/  UIMAD.WIDE.U32 UR10, UR7, UR40, URZ ;  /* 0x00000028070a72a5 */ /* 0x000fe4000f8e00ff */
[----:B------:R-:W-:Y:S02]  /*5580*/  USHF.R.U32.HI UR12, URZ, UR57, UR5 ;  /* 0x00000039ff0c7299 */ /* 0x000fe40008011605 */
[----:B------:R-:W-:Y:S01]  /*5590*/  USEL UR6, UR37, UR6, !UP0 ;  /* 0x0000000625067287 */ /* 0x000fe2000c000000 */
[----:B------:R-:W-:Y:S02]  /*55a0*/  UMOV UR5, UR9 ;  /* 0x0000000900057c82 */ /* 0x000fe40008000000 */
[----:B------:R-:W-:Y:S01]  /*55b0*/  UMOV UR10, UR11 ;  /* 0x0000000b000a7c82 */ /* 0x000fe20008000000 */
[----:B------:R-:W-:Y:S02]  /*55c0*/  @UP2 USHF.R.U32.HI UR4, URZ, UR41, UR5 ;  /* 0x00000029ff042299 */ /* 0x000fe40008011605 */
[----:B------:R-:W-:Y:S02]  /*55d0*/  @UP2 USHF.R.U32.HI UR7, URZ, UR41, UR10 ;  /* 0x00000029ff072299 */ /* 0x000fe4000801160a */
[----:B------:R-:W-:Y:S02]  /*55e0*/  UIMAD UR4, UR42, UR4, URZ ;  /* 0x000000042a0472a4 */ /* 0x000fe4000f8e02ff */
        /* <DEDUP_REMOVED lines=8> */
[----:B------:R-:W-:Y:S02]  /*5670*/  USEL UR11, UR6, UR4, !UP2 ;  /* 0x00000004060b7287 */ /* 0x000fe4000d000000 */
[----:B------:R-:W-:Y:S02]  /*5680*/  UIADD3 UR8, UPT, UPT, -UR5, URZ, URZ ;  /* 0x000000ff05087290 */ /* 0x000fe4000fffe1ff */
[----:B------:R-:W-:Y:S01]  /*5690*/  UIADD3 UR10, UPT, UPT, -UR11, URZ, URZ ;  /* 0x000000ff0b0a7290 */ /* 0x000fe2000fffe1ff */
[----:B------:R-:W-:Y:S01]  /*56a0*/  @!UP0 UMOV UR4, UR9 ;  /* 0x0000000900048c82 */ /* 0x000fe20008000000 */
[----:B------:R-:W-:Y:S02]  /*56b0*/  UIADD3 UR9, UPT, UPT, -UR6, URZ, URZ ;  /* 0x000000ff06097290 */ /* 0x000fe4000fffe1ff */
[----:B------:R-:W-:Y:S02]  /*56c0*/  @!UP0 USHF.R.U32.HI UR4, URZ, UR41, UR4 ;  /* 0x00000029ff048299 */ /* 0x000fe40008011604 */
[----:B------:R-:W-:Y:S02]  /*56d0*/  UIMAD UR10, UR42, UR10, UR6 ;  /* 0x0000000a2a0a72a4 */ /* 0x000fe4000f8e0206 */
[----:B------:R-:W-:Y:S04]  /*56e0*/  @!UP0 USEL UR4, UR5, UR4, !UP2 ;  /* 0x0000000405048287 */ /* 0x000fe8000d000000 */
[----:B------:R-:W-:Y:S02]  /*56f0*/  @!UP0 UIMAD UR10, UR7, UR10, UR4 ;  /* 0x0000000a070a82a4 */ /* 0x000fe4000f8e0204 */
[----:B------:R-:W-:Y:S02]  /*5700*/  @!UP0 UIADD3 UR11, UPT, UPT, UR11, -UR4, URZ ;  /* 0x800000040b0b8290 */ /* 0x000fe4000fffe0ff */
[----:B------:R-:W-:Y:S02]  /*5710*/  UIMAD UR7, UR43, UR8, UR38 ;  /* 0x000000082b0772a4 */ /* 0x000fe4000f8e0226 */
[----:B------:R-:W-:Y:S02]  /*5720*/  @!UP0 UIMAD UR6, UR11, UR42, UR5 ;  /* 0x0000002a0b0682a4 */ /* 0x000fe4000f8e0205 */
[----:B------:R-:W-:Y:S01]  /*5730*/  UIMAD UR4, UR58, UR9, UR37 ;  /* 0x000000093a0472a4 */ /* 0x000fe2000f8e0225 */
[----:B------:R-:W-:Y:S02]  /*5740*/  @!UP0 UMOV UR5, UR10 ;  /* 0x0000000a00058c82 */ /* 0x000fe40008000000 */
[----:B------:R-:W-:Y:S02]  /*5750*/  UIMAD UR38, UR5, UR43, UR7 ;  /* 0x0000002b052672a4 */ /* 0x000fe4000f8e0207 */
[----:B------:R-:W-:Y:S11]  /*5760*/  UIMAD UR37, UR6, UR58, UR4 ;  /* 0x0000003a062572a4 */ /* 0x000ff6000f8e0204 */
[----:B------:R-:W-:Y:S01]  /*5770*/  @!UPT UIADD3 URZ, UPT, UPT, URZ, URZ, URZ ;  /* 0x000000fffffff290 */ /* 0x000fe2000fffe0ff */
.L_x_92:
[----:B------:R-:W-:Y:S01]  /*5780*/  UISETP.NE.AND UP0, UPT, UR39, 0x1, UPT ;  /* 0x000000012700788c */ /* 0x000fe2000bf05270 */
[----:B------:R-:W-:Y:S01]  /*5790*/  LOP3.LUT P0, RZ, R84, 0x1b0, RZ, 0xc0, !PT ;  /* 0x000001b054ff7812 */ /* 0x000fe2000780c0ff */
[----:B------:R-:W-:Y:S01]  /*57a0*/  USHF.L.U32 UR50, UR16, 0x7, URZ ;  /* 0x0000000710327899 */ /* 0x000fe200080006ff */
[----:B------:R-:W-:Y:S01]  /*57b0*/  BSSY.RECONVERGENT B6, `(.L_x_93) ;  /* 0x0000034000067945 */ /* 0x000fe20003800200 */
[----:B------:R-:W-:Y:S01]  /*57c0*/  USHF.L.U32 UR49, UR20, 0x7, URZ ;  /* 0x0000000714317899 */ /* 0x000fe200080006ff */
[----:B------:R-:W-:Y:S06]  /*57d0*/  IADD3 R86, PT, PT, R86, 0x1, RZ ;  /* 0x0000000156567810 */ /* 0x000fec0007ffe0ff */
[----:B------:R-:W2:Y:S01]  /*57e0*/  @!UP0 LDCU.128 UR12, c[0x0][0xb10] ;  /* 0x00016200ff0c87ac */ /* 0x000ea20008000c00 */
[----:B------:R-:W3:Y:S01]  /*57f0*/  @!UP0 LDCU UR5, c[0x0][0xb0c] ;  /* 0x00016180ff0587ac */ /* 0x000ee20008000800 */
[----:B------:R-:W4:Y:S01]  /*5800*/  @!UP0 LDCU UR10, c[0x0][0xb20] ;  /* 0x00016400ff0a87ac */ /* 0x000f220008000800 */
[----:B--2---:R-:W-:Y:S02]  /*5810*/  UIMAD.WIDE.U32 UR8, UR38, UR12, URZ ;  /* 0x0000000c260872a5 */ /* 0x004fe4000f8e00ff */
[----:B------:R-:W-:Y:S02]  /*5820*/  UIMAD.WIDE.U32 UR6, UR37, UR15, URZ ;  /* 0x0000000f250672a5 */ /* 0x000fe4000f8e00ff */
[----:B------:R-:W-:Y:S03]  /*5830*/  @!UP0 UISETP.NE.AND UP1, UPT, UR14, 0x1, UPT ;  /* 0x000000010e00888c */ /* 0x000fe6000bf25270 */
[----:B------:R-:W-:Y:S01]  /*5840*/  @!UP0 UMOV UR4, UR9 ;  /* 0x0000000900048c82 */ /* 0x000fe20008000000 */
[----:B---3--:R-:W-:Y:S02]  /*5850*/  @!UP0 UISETP.NE.AND UP2, UPT, UR5, 0x1, UPT ;  /* 0x000000010500888c */ /* 0x008fe4000bf45270 */
[----:B------:R-:W-:Y:S01]  /*5860*/  @!UP0 USHF.R.U32.HI UR4, URZ, UR13, UR4 ;  /* 0x0000000dff048299 */ /* 0x000fe20008011604 */
[----:B------:R-:W-:Y:S02]  /*5870*/  @!UP0 UMOV UR6, UR7 ;  /* 0x0000000700068c82 */ /* 0x000fe40008000000 */
[----:B----4-:R-:W-:Y:S02]  /*5880*/  @!UP0 USHF.R.U32.HI UR6, URZ, UR10, UR6 ;  /* 0x0000000aff068299 */ /* 0x010fe40008011606 */
[----:B------:R-:W-:Y:S02]  /*5890*/  @!UP0 USEL UR7, UR38, UR4, !UP2 ;  /* 0x0000000426078287 */ /* 0x000fe4000d000000 */
[----:B------:R-:W-:Y:S04]  /*58a0*/  @!UP0 USEL UR6, UR37, UR6, !UP1 ;  /* 0x0000000625068287 */ /* 0x000fe8000c800000 */
[----:B------:R-:W-:Y:S02]  /*58b0*/  @!UP0 UIADD3 UR4, UPT, UPT, -UR7, UR6, URZ ;  /* 0x0000000607048290 */ /* 0x000fe4000fffe1ff */
[----:B------:R-:W-:Y:S02]  /*58c0*/  @!UP0 UIADD3 UR6, UPT, UPT, UR7, -UR6, URZ ;  /* 0x8000000607068290 */ /* 0x000fe4000fffe0ff */
[----:B------:R-:W-:Y:S02]  /*58d0*/  @!UP0 UIMAD UR38, UR4, UR5, UR38 ;  /* 0x00000005042682a4 */ /* 0x000fe4000f8e0226 */
[----:B------:R-:W-:Y:S01]  /*58e0*/  @!UP0 UIMAD UR37, UR6, UR14, UR37 ;  /* 0x0000000e062582a4 */ /* 0x000fe2000f8e0225 */
[----:B------:R-:W-:Y:S11]  /*58f0*/  @!P0 BRA `(.L_x_94) ;  /* 0x00000000007c8947 */ /* 0x000ff60003800000 */
[----:B------:R-:W2:Y:S01]  /*5900*/  LDCU.64 UR8, c[0x4][0x80] ;  /* 0x01001000ff0877ac */ /* 0x000ea20008000a00 */
[----:B------:R-:W-:Y:S01]  /*5910*/  MOV R2, 0x0 ;  /* 0x0000000000027802 */ /* 0x000fe20000000f00 */
[----:B------:R-:W-:Y:S02]  /*5920*/  HFMA2 R12, -RZ, RZ, 0, 5.9604644775390625e-08 ;  /* 0x00000001ff0c7431 */ /* 0x000fe400000001ff */
[----:B------:R-:W-:Y:S01]  /*5930*/  IMAD.MOV.U32 R8, RZ, RZ, 0x70 ;  /* 0x00000070ff087424 */ /* 0x000fe200078e00ff */
[----:B------:R3:W4:Y:S01]  /*5940*/  LDC.64 R14, c[0x4][R2] ;  /* 0x01000000020e7b82 */ /* 0x0007220000000a00 */
[----:B------:R-:W1:Y:S01]  /*5950*/  LDCU.64 UR6, c[0x4][0x88] ;  /* 0x01001100ff0677ac */ /* 0x000e620008000a00 */
[----:B------:R-:W-:Y:S01]  /*5960*/  IMAD.MOV.U32 R13, RZ, RZ, RZ ;  /* 0x000000ffff0d7224 */ /* 0x000fe200078e00ff */
[----:B------:R-:W1:Y:S01]  /*5970*/  LDCU.64 UR4, c[0x4][0x8] ;  /* 0x01000100ff0477ac */ /* 0x000e620008000a00 */
[----:B--2---:R-:W-:Y:S01]  /*5980*/  MOV R5, UR9 ;  /* 0x0000000900057c02 */ /* 0x004fe20008000f00 */
[----:B------:R-:W-:Y:S01]  /*5990*/  IMAD.U32 R4, RZ, RZ, UR8 ;  /* 0x00000008ff047e24 */ /* 0x000fe2000f8e00ff */
[----:B-1----:R-:W-:Y:S01]  /*59a0*/  MOV R7, UR7 ;  /* 0x0000000700077c02 */ /* 0x002fe20008000f00 */
[----:B------:R-:W-:Y:S01]  /*59b0*/  IMAD.U32 R6, RZ, RZ, UR6 ;  /* 0x00000006ff067e24 */ /* 0x000fe2000f8e00ff */
[----:B------:R-:W-:Y:S01]  /*59c0*/  MOV R11, UR5 ;  /* 0x00000005000b7c02 */ /* 0x000fe20008000f00 */
[----:B------:R-:W-:Y:S02]  /*59d0*/  IMAD.U32 R10, RZ, RZ, UR4 ;  /* 0x00000004ff0a7e24 */ /* 0x000fe4000f8e00ff */
[----:B------:R-:W-:Y:S07]  /*59e0*/  LEPC R20, `(.L_x_95) ;  /* 0x000000001014794e */ /* 0x000fee0000000000 */
[----:B---345:R-:W-:Y:S05]  /*59f0*/  CALL.ABS.NOINC R14 ;  /* 0x000000000e007343 */ /* 0x038fea0003c00000 */
.L_x_95:
[----:B------:R-:W1:Y:S01]  /*5a00*/  LDCU.64 UR8, c[0x4][0x80] ;  /* 0x01001000ff0877ac */ /* 0x000e620008000a00 */
[----:B------:R-:W2:Y:S01]  /*5a10*/  LDC.64 R2, c[0x4][R2] ;  /* 0x0100000002027b82 */ /* 0x000ea20000000a00 */
[----:B------:R-:W-:Y:S02]  /*5a20*/  HFMA2 R12, -RZ, RZ, 0, 5.9604644775390625e-08 ;  /* 0x00000001ff0c7431 */ /* 0x000fe400000001ff */
[----:B------:R-:W-:Y:S02]  /*5a30*/  IMAD.MOV.U32 R8, RZ, RZ, 0x70 ;  /* 0x00000070ff087424 */ /* 0x000fe400078e00ff */
[----:B------:R-:W-:Y:S01]  /*5a40*/  IMAD.MOV.U32 R13, RZ, RZ, RZ ;  /* 0x000000ffff0d7224 */ /* 0x000fe200078e00ff */
[----:B------:R-:W3:Y:S01]  /*5a50*/  LDCU.64 UR6, c[0x4][0x88] ;  /* 0x01001100ff0677ac */ /* 0x000ee20008000a00 */
[----:B------:R-:W4:Y:S01]  /*5a60*/  LDCU.64 UR4, c[0x4][0x8] ;  /* 0x01000100ff0477ac */ /* 0x000f220008000a00 */
[----:B-1----:R-:W-:Y:S02]  /*5a70*/  MOV R4, UR8 ;  /* 0x0000000800047c02 */ /* 0x002fe40008000f00 */
[----:B------:R-:W-:Y:S02]  /*5a80*/  MOV R5, UR9 ;  /* 0x0000000900057c02 */ /* 0x000fe40008000f00 */
[----:B---3--:R-:W-:Y:S01]  /*5a90*/  MOV R7, UR7 ;  /* 0x0000000700077c02 */ /* 0x008fe20008000f00 */
[----:B------:R-:W-:Y:S01]  /*5aa0*/  IMAD.U32 R6, RZ, RZ, UR6 ;  /* 0x00000006ff067e24 */ /* 0x000fe2000f8e00ff */
[----:B----4-:R-:W-:Y:S01]  /*5ab0*/  MOV R11, UR5 ;  /* 0x00000005000b7c02 */ /* 0x010fe20008000f00 */
[----:B------:R-:W-:Y:S02]  /*5ac0*/  IMAD.U32 R10, RZ, RZ, UR4 ;  /* 0x00000004ff0a7e24 */ /* 0x000fe4000f8e00ff */
[----:B------:R-:W-:Y:S07]  /*5ad0*/  LEPC R20, `(.L_x_94) ;  /* 0x000000001014794e */ /* 0x000fee0000000000 */
[----:B--2---:R-:W-:Y:S05]  /*5ae0*/  CALL.ABS.NOINC R2 ;  /* 0x0000000002007343 */ /* 0x004fea0003c00000 */
.L_x_94:
[----:B------:R-:W-:Y:S05]  /*5af0*/  BSYNC.RECONVERGENT B6 ;  /* 0x0000000000067941 */ /* 0x000fea0003800200 */
.L_x_93:
[----:B------:R-:W-:Y:S02]  /*5b00*/  R2UR UR6, R83 ;  /* 0x00000000530672ca */ /* 0x000fe400000e0000 */
[----:B------:R-:W-:Y:S02]  /*5b10*/  R2UR UR5, R97 ;  /* 0x00000000610572ca */ /* 0x000fe400000e0000 */
[----:B------:R-:W-:Y:S02]  /*5b20*/  R2UR UR4, R96 ;  /* 0x00000000600472ca */ /* 0x000fe400000e0000 */
[----:B------:R-:W-:Y:S02]  /*5b30*/  ISETP.NE.U32.AND P4, PT, R78, RZ, PT ;  /* 0x000000ff4e00720c */ /* 0x000fe40003f85070 */
[----:B------:R-:W-:Y:S02]  /*5b40*/  ISETP.NE.U32.AND P2, PT, RZ, UR54, PT ;  /* 0x00000036ff007c0c */ /* 0x000fe4000bf45070 */
[----:B------:R-:W-:Y:S02]  /*5b50*/  ISETP.NE.AND.EX P4, PT, R79, RZ, PT, P4 ;  /* 0x000000ff4f00720c */ /* 0x000fe40003f85340 */
[----:B------:R-:W-:Y:S01]  /*5b60*/  ISETP.NE.AND.EX P2, PT, RZ, UR55, PT, P2 ;  /* 0x00000037ff007c0c */ /* 0x000fe2000bf45320 */
[----:B------:R-:W-:Y:S02]  /*5b70*/  UISETP.NE.AND UP2, UPT, UR6, URZ, UPT ;  /* 0x000000ff0600728c */ /* 0x000fe4000bf45270 */
[----:B------:R-:W-:Y:S04]  /*5b80*/  UISETP.NE.U32.AND UP0, UPT, UR5, URZ, UPT ;  /* 0x000000ff0500728c */ /* 0x000fe8000bf05070 */
[----:B------:R-:W-:Y:S01]  /*5b90*/  UISETP.NE.AND.EX UP1, UPT, UR4, URZ, UPT, UP0 ;  /* 0x000000ff0400728c */ /* 0x000fe2000bf25300 */
[----:B------:R-:W-:Y:S01]  /*5ba0*/  PLOP3.LUT P1, PT, PT, PT, UP2, 0x80, 0x8 ;  /* 0x000000000008781c */ /* 0x000fe20003f2f028 */
[----:B------:R-:W-:Y:S03]  /*5bb0*/  UPLOP3.LUT UP0, UPT, UPT, UPT, UPT, 0x40, 0x4 ;  /* 0x000000000004789c */ /* 0x000fe60003f0e870 */
[----:B------:R-:W-:Y:S06]  /*5bc0*/  @UP2 UPLOP3.LUT UP0, UPT, UPT, UPT, UP1, 0x80, 0x8 ;  /* 0x000000000008289c */ /* 0x000fec0003f0f010 */
[----:B------:R-:W-:Y:S01]  /*5bd0*/  PLOP3.LUT P0, PT, PT, PT, UP0, 0x80, 0x8 ;  /* 0x000000000008781c */ /* 0x000fe20003f0f008 */
[----:B------:R-:W-:Y:S01]  /*5be0*/  @!UPT UIADD3 URZ, UPT, UPT, URZ, URZ, URZ ;  /* 0x000000fffffff290 */ /* 0x000fe2000fffe0ff */
[----:B------:R-:W-:Y:S11]  /*5bf0*/  BRA.U !UP1, `(.L_x_96) ;  /* 0x0000000109407547 */ /* 0x000ff6000b800000 */
[----:B------:R-:W-:Y:S01]  /*5c00*/  UISETP.NE.U32.AND UP0, UPT, UR54, URZ, UPT ;  /* 0x000000ff3600728c */ /* 0x000fe2000bf05070 */
[----:B------:R-:W-:Y:S01]  /*5c10*/  R2UR UR6, R97 ;  /* 0x00000000610672ca */ /* 0x000fe200000e0000 */
[----:B------:R-:W2:Y:S01]  /*5c20*/  LDCU.64 UR8, c[0x0][0x358] ;  /* 0x00006b00ff0877ac */ /* 0x000ea20008000a00 */
[----:B------:R-:W-:Y:S02]  /*5c30*/  HFMA2 R80, -RZ, RZ, 0, 5.9604644775390625e-08 ;  /* 0x00000001ff507431 */ /* 0x000fe400000001ff */
[----:B-1----:R-:W-:Y:S01]  /*5c40*/  IMAD.MOV.U32 R0, RZ, RZ, 0x1 ;  /* 0x00000001ff007424 */ /* 0x002fe200078e00ff */
[----:B------:R-:W-:Y:S06]  /*5c50*/  UISETP.NE.AND.EX UP0, UPT, UR55, URZ, UPT, UP0 ;  /* 0x000000ff3700728c */ /* 0x000fec000bf05300 */
[----:B------:R-:W-:Y:S05]  /*5c60*/  PLOP3.LUT P3, PT, PT, PT, UP0, 0x80, 0x8 ;  /* 0x000000000008781c */ /* 0x000fea0003f6f008 */
[----:B------:R-:W1:Y:S01]  /*5c70*/  @UP0 LDCU.64 UR4, c[0x0][0x888] ;  /* 0x00011100ff0407ac */ /* 0x000e620008000a00 */
[----:B------:R-:W-:Y:S07]  /*5c80*/  @UP0 UIMAD UR6, UR36, UR6, URZ ;  /* 0x00000006240602a4 */ /* 0x000fee000f8e02ff */
[----:B------:R-:W-:Y:S01]  /*5c90*/  @!P3 PRMT R80, R0, 0x7610, R80 ;  /* 0x000076100050b816 */ /* 0x000fe20000000050 */
[----:B-1----:R-:W-:Y:S06]  /*5ca0*/  @UP0 UIMAD.WIDE UR4, UR6, 0x4, UR4 ;  /* 0x00000004060408a5 */ /* 0x002fec000f8e0204 */
[----:B------:R-:W-:Y:S02]  /*5cb0*/  IMAD.U32 R2, RZ, RZ, UR4 ;  /* 0x00000004ff027e24 */ /* 0x000fe4000f8e00ff */
[----:B------:R-:W-:Y:S03]  /*5cc0*/  IMAD.U32 R3, RZ, RZ, UR5 ;  /* 0x00000005ff037e24 */ /* 0x000fe6000f8e00ff */
[----:B------:R-:W1:Y:S02]  /*5cd0*/  @!UP0 LDCU UR4, c[0x0][0x880] ;  /* 0x00011000ff0487ac */ /* 0x000e640008000800 */
[----:B--2--5:R2:W5:Y:S02]  /*5ce0*/  @P3 LDG.E R41, desc[UR8][R2.64] ;  /* 0x0000000802293981 */ /* 0x024564000c1e1900 */
[----:B-12---:R-:W-:Y:S02]  /*5cf0*/  @!P3 MOV R41, UR4 ;  /* 0x000000040029bc02 */ /* 0x006fe40008000f00 */
.L_x_96:
[----:B------:R-:W-:Y:S05]  /*5d00*/  @!P4 BRA `(.L_x_97) ;  /* 0x000000000024c947 */ /* 0x000fea0003800000 */
[----:B------:R-:W-:Y:S01]  /*5d10*/  ISETP.NE.U32.AND P3, PT, R76, RZ, PT ;  /* 0x000000ff4c00720c */ /* 0x000fe20003f65070 */
[----:B------:R-:W2:Y:S03]  /*5d20*/  LDCU.64 UR4, c[0x0][0x358] ;  /* 0x00006b00ff0477ac */ /* 0x000ea60008000a00 */
[----:B------:R-:W-:Y:S11]  /*5d30*/  ISETP.NE.AND.EX P3, PT, R77, RZ, PT, P3 ;  /* 0x000000ff4d00720c */ /* 0x000ff60003f65330 */
[----:B------:R-:W-:Y:S02]  /*5d40*/  @!UPT UIADD3 URZ, UPT, UPT, URZ, URZ, URZ ;  /* 0x000000fffffff290 */ /* 0x000fe4000fffe0ff */
[----:B------:R-:W3:Y:S01]  /*5d50*/  @P3 LDC.64 R2, c[0x0][0x8a8] ;  /* 0x00022a00ff023b82 */ /* 0x000ee20000000a00 */
[----:B-1----:R-:W-:Y:S04]  /*5d60*/  @P3 IMAD R0, R78, UR36, RZ ;  /* 0x000000244e003c24 */ /* 0x002fe8000f8e02ff */
[----:B---3--:R-:W-:Y:S05]  /*5d70*/  @P3 IMAD.WIDE R2, R0, 0x4, R2 ;  /* 0x0000000400023825 */ /* 0x008fea00078e0202 */
[----:B--2--5:R2:W5:Y:S02]  /*5d80*/  @P3 LDG.E R38, desc[UR4][R2.64] ;  /* 0x0000000402263981 */ /* 0x024564000c1e1900 */
[----:B--2---:R-:W3:Y:S02]  /*5d90*/  @!P3 LDC R38, c[0x0][0x8a0] ;  /* 0x00022800ff26bb82 */ /* 0x004ee40000000800 */
.L_x_97:
[----:B-----5:R-:W-:Y:S01]  /*5da0*/  FSETP.NEU.AND P3, PT, R41, RZ, PT ;  /* 0x000000ff2900720b */ /* 0x020fe20003f6d000 */
[----:B------:R-:W-:Y:S01]  /*5db0*/  BSSY B1, `(.L_x_98) ;  /* 0x0000039000017945 */ /* 0x000fe20003800000 */
[----:B------:R-:W-:Y:S01]  /*5dc0*/  SEL R3, RZ, 0xffffffff, P2 ;  /* 0xffffffffff037807 */ /* 0x000fe20001000000 */
[----:B------:R-:W-:Y:S01]  /*5dd0*/  IMAD.MOV.U32 R47, RZ, RZ, 0x1 ;  /* 0x00000001ff2f7424 */ /* 0x000fe200078e00ff */
[----:B------:R-:W-:Y:S01]  /*5de0*/  @P1 LOP3.LUT P2, RZ, R80, 0xff, RZ, 0xc0, !PT ;  /* 0x000000ff50ff1812 */ /* 0x000fe2000784c0ff */
[----:B------:R-:W-:Y:S01]  /*5df0*/  IMAD R39, R36, 0x80, R37 ;  /* 0x0000008024277824 */ /* 0x000fe200078e0225 */
[----:B------:R-:W-:Y:S01]  /*5e00*/  @P1 SEL R2, RZ, 0xffffffff, P3 ;  /* 0xffffffffff021807 */ /* 0x000fe20001800000 */
[----:B------:R-:W-:Y:S01]  /*5e10*/  IMAD R87, R94, -0x10, R92 ;  /* 0xfffffff05e577824 */ /* 0x000fe200078e025c */
[----:B------:R-:W-:Y:S01]  /*5e20*/  LOP3.LUT R90, R90, 0x1, RZ, 0x3c, !PT ;  /* 0x000000015a5a7812 */ /* 0x000fe200078e3cff */
[----:B------:R-:W-:Y:S01]  /*5e30*/  IMAD.MOV.U32 R46, RZ, RZ, RZ ;  /* 0x000000ffff2e7224 */ /* 0x000fe200078e00ff */
[----:B------:R-:W-:Y:S02]  /*5e40*/  @P0 SEL R2, R3, R2, !P2 ;  /* 0x0000000203020207 */ /* 0x000fe40005000000 */
[----:B------:R-:W-:Y:S02]  /*5e50*/  CS2R R74, SRZ ;  /* 0x00000000004a7805 */ /* 0x000fe4000001ff00 */
[----:B------:R-:W-:Y:S02]  /*5e60*/  LEA R99, R36, UR44, 0x3 ;  /* 0x0000002c24637c11 */ /* 0x000fe4000f8e18ff */
[----:B------:R-:W-:Y:S02]  /*5e70*/  CS2R R72, SRZ ;  /* 0x0000000000487805 */ /* 0x000fe4000001ff00 */
[----:B------:R-:W-:Y:S02]  /*5e80*/  @P1 LOP3.LUT R2, R2, 0x1, RZ, 0xc0, !PT ;  /* 0x0000000102021812 */ /* 0x000fe400078ec0ff */
[----:B------:R-:W-:Y:S02]  /*5e90*/  CS2R R66, SRZ ;  /* 0x0000000000427805 */ /* 0x000fe4000001ff00 */
[----:B-1----:R-:W-:Y:S02]  /*5ea0*/  SHF.L.U32 R0, R89, 0x1f, RZ ;  /* 0x0000001f59007819 */ /* 0x002fe400000006ff */
[----:B------:R-:W-:Y:S02]  /*5eb0*/  CS2R R64, SRZ ;  /* 0x0000000000407805 */ /* 0x000fe4000001ff00 */
[----:B------:R-:W-:Y:S02]  /*5ec0*/  ISETP.NE.U32.OR P5, PT, R2, 0x1, !P1 ;  /* 0x000000010200780c */ /* 0x000fe40004fa5470 */
[----:B------:R-:W-:Y:S02]  /*5ed0*/  CS2R R58, SRZ ;  /* 0x00000000003a7805 */ /* 0x000fe4000001ff00 */
[----:B------:R-:W-:Y:S02]  /*5ee0*/  PLOP3.LUT P2, PT, PT, PT, UP1, 0x80, 0x8 ;  /* 0x000000000008781c */ /* 0x000fe40003f4f018 */
[----:B------:R-:W-:Y:S02]  /*5ef0*/  CS2R R56, SRZ ;  /* 0x0000000000387805 */ /* 0x000fe4000001ff00 */
[----:B------:R-:W-:Y:S02]  /*5f00*/  LOP3.LUT P4, R85, R80, 0xff, RZ, 0xc0, !PT ;  /* 0x000000ff50557812 */ /* 0x000fe4000788c0ff */
[----:B------:R-:W-:Y:S02]  /*5f10*/  CS2R R50, SRZ ;  /* 0x0000000000327805 */ /* 0x000fe4000001ff00 */
[----:B------:R-:W-:Y:S02]  /*5f20*/  SEL R2, RZ, 0xffffffff, P3 ;  /* 0xffffffffff027807 */ /* 0x000fe40001800000 */
[----:B------:R-:W-:Y:S02]  /*5f30*/  CS2R R48, SRZ ;  /* 0x0000000000307805 */ /* 0x000fe4000001ff00 */
[----:B------:R-:W-:Y:S02]  /*5f40*/  P2R R98, PR, RZ, 0x20 ;  /* 0x00000020ff627803 */ /* 0x000fe40000000000 */
[----:B------:R-:W-:Y:S02]  /*5f50*/  @P5 SHF.L.U32 R4, R90, 0x1f, RZ ;  /* 0x0000001f5a045819 */ /* 0x000fe400000006ff */
[----:B------:R-:W-:Y:S02]  /*5f60*/  @P2 SEL R2, R3, R2, !P4 ;  /* 0x0000000203022207 */ /* 0x000fe40006000000 */
[----:B------:R-:W1:Y:S02]  /*5f70*/  @P5 SYNCS.PHASECHK.TRANS64.TRYWAIT P1, [UR44+0x50], R4 ;  /* 0x00005004ff0055a7 */ /* 0x000e64000802112c */
[----:B------:R-:W-:Y:S04]  /*5f80*/  LOP3.LUT R2, R2, 0x1, RZ, 0xc0, !PT ;  /* 0x0000000102027812 */ /* 0x000fe800078ec0ff */
[----:B------:R-:W-:Y:S04]  /*5f90*/  ISETP.NE.U32.AND P2, PT, R2, 0x1, PT ;  /* 0x000000010200780c */ /* 0x000fe80003f45070 */
[----:B------:R-:W-:Y:S01]  /*5fa0*/  P2R R60, PR, RZ, 0x4 ;  /* 0x00000004ff3c7803 */ /* 0x000fe20000000000 */
[----:B------:R2:W4:Y:S01]  /*5fb0*/  SYNCS.PHASECHK.TRANS64.TRYWAIT P0, [R99+URZ+0xc0], R0 ;  /* 0x0000c000630075a7 */ /* 0x00052200080011ff */
[----:B-1----:R-:W-:Y:S01]  /*5fc0*/  @P5 SEL R47, RZ, 0x1, !P1 ;  /* 0x00000001ff2f5807 */ /* 0x002fe20004800000 */
[----:B--2---:R-:W-:Y:S06]  /*5fd0*/  @!P5 BRA `(.L_x_99) ;  /* 0x000000000058d947 */ /* 0x004fec0003800000 */
[----:B------:R-:W-:Y:S01]  /*5fe0*/  IMAD.MOV.U32 R75, RZ, RZ, RZ ;  /* 0x000000ffff4b7224 */ /* 0x000fe200078e00ff */
[----:B------:R-:W-:Y:S01]  /*5ff0*/  ISETP.NE.AND P1, PT, R47, RZ, PT ;  /* 0x000000ff2f00720c */ /* 0x000fe20003f25270 */
[----:B------:R-:W-:Y:S01]  /*6000*/  BSSY B0, `(.L_x_100) ;  /* 0x000000c000007945 */ /* 0x000fe20003800000 */
[----:B------:R-:W-:Y:S02]  /*6010*/  CS2R R50, SRZ ;  /* 0x0000000000327805 */ /* 0x000fe4000001ff00 */
[----:B------:R-:W-:Y:S02]  /*6020*/  CS2R R48, SRZ ;  /* 0x0000000000307805 */ /* 0x000fe4000001ff00 */
[----:B------:R-:W-:Y:S02]  /*6030*/  CS2R R58, SRZ ;  /* 0x00000000003a7805 */ /* 0x000fe4000001ff00 */
[----:B------:R-:W-:Y:S02]  /*6040*/  CS2R R56, SRZ ;  /* 0x0000000000387805 */ /* 0x000fe4000001ff00 */
[----:B------:R-:W-:Y:S02]  /*6050*/  CS2R R66, SRZ ;  /* 0x0000000000427805 */ /* 0x000fe4000001ff00 */
[----:B------:R-:W-:Y:S02]  /*6060*/  CS2R R64, SRZ ;  /* 0x0000000000407805 */ /* 0x000fe4000001ff00 */
[----:B------:R-:W-:Y:S01]  /*6070*/  CS2R R72, SRZ ;  /* 0x0000000000487805 */ /* 0x000fe2000001ff00 */
[----:B------:R-:W-:Y:S06]  /*6080*/  @P1 BRA `(.L_x_101) ;  /* 0x00000000000c1947 */ /* 0x000fec0003800000 */
[----:B------:R-:W-:Y:S04]  /*6090*/  SHF.L.U32 R3, R90, 0x1f, RZ ;  /* 0x0000001f5a037819 */ /* 0x000fe800000006ff */
[----:B------:R-:W1:Y:S02]  /*60a0*/  SYNCS.PHASECHK.TRANS64.TRYWAIT P1, [UR44+0x50], R3 ;  /* 0x00005003ff0075a7 */ /* 0x000e64000802112c */
[----:B-1----:R-:W-:Y:S05]  /*60b0*/  @!P1 BRA `(.L_x_102) ;  /* 0x0000003c00909947 */ /* 0x002fea0003800000 */
.L_x_101:
[----:B------:R-:W-:Y:S05]  /*60c0*/  BSYNC B0 ;  /* 0x0000000000007941 */ /* 0x000fea0003800000 */
.L_x_100:
[----:B------:R-:W-:Y:S01]  /*60d0*/  ISETP.NE.AND P1, PT, R60, RZ, PT ;  /* 0x000000ff3c00720c */ /* 0x000fe20003f25270 */
[----:B------:R-:W-:Y:S11]  /*60e0*/  HFMA2 R46, -RZ, RZ, 0, 5.9604644775390625e-08 ;  /* 0x00000001ff2e7431 */ /* 0x000ff600000001ff */
[----:B------:R-:W-:Y:S01]  /*60f0*/  @!UPT UIADD3 URZ, UPT, UPT, URZ, URZ, URZ ;  /* 0x000000fffffff290 */ /* 0x000fe2000fffe0ff */
[----:B------:R2:W1:Y:S04]  /*6100*/  @P1 LDS.128 R48, [R93] ;  /* 0x000000005d301984 */ /* 0x0004680000000c00 */
[----:B------:R2:W1:Y:S04]  /*6110*/  @P1 LDS.128 R56, [R92+0x10] ;  /* 0x000010005c381984 */ /* 0x0004680000000c00 */
[----:B------:R2:W1:Y:S04]  /*6120*/  @P1 LDS.128 R64, [R91+0x20] ;  /* 0x000020005b401984 */ /* 0x0004680000000c00 */
[----:B------:R2:W1:Y:S02]  /*6130*/  @P1 LDS.128 R72, [R87+0x30] ;  /* 0x0000300057481984 */ /* 0x0004640000000c00 */
.L_x_99:
[----:B------:R-:W-:Y:S05]  /*6140*/  BSYNC B1 ;  /* 0x0000000000017941 */ /* 0x000fea0003800000 */
.L_x_98:
[----:B-1----:R-:W-:Y:S04]  /*6150*/  SHF.R.U32.HI R2, RZ, 0x15, R39 ;  /* 0x00000015ff027819 */ /* 0x002fe80000011627 */
[----:B------:R-:W-:Y:S01]  /*6160*/  LOP3.LUT P1, RZ, R2, 0x3, R81, 0x48, !PT ;  /* 0x0000000302ff7812 */ /* 0x000fe20007824851 */
[----:B------:R-:W-:Y:S01]  /*6170*/  @!UPT UIADD3 URZ, UPT, UPT, URZ, URZ, URZ ;  /* 0x000000fffffff290 */ /* 0x000fe2000fffe0ff */
[----:B----4-:R-:W-:Y:S11]  /*6180*/  @P0 BRA `(.L_x_103) ;  /* 0x0000000000080947 */ /* 0x010ff60003800000 */
[----:B------:R-:W1:Y:S02]  /*6190*/  SYNCS.PHASECHK.TRANS64.TRYWAIT P0, [R99+URZ+0xc0], R0 ;  /* 0x0000c000630075a7 */ /* 0x000e6400080011ff */
[----:B-1----:R-:W-:Y:S05]  /*61a0*/  @!P0 BRA `(.L_x_104) ;  /* 0x0000003c006c8947 */ /* 0x002fea0003800000 */
.L_x_103:
[----:B------:R-:W-:Y:S05]  /*61b0*/  @!P1 BRA `(.L_x_105) ;  /* 0x0000000000409947 */ /* 0x000fea0003800000 */
[----:B------:R-:W4:Y:S01]  /*61c0*/  LDCU.64 UR8, c[0x4][0x70] ;  /* 0x01000e00ff0877ac */ /* 0x000f220008000a00 */
[----:B------:R-:W-:Y:S01]  /*61d0*/  MOV R3, 0x0 ;  /* 0x0000000000037802 */ /* 0x000fe20000000f00 */
[----:B------:R-:W-:Y:S02]  /*61e0*/  HFMA2 R12, -RZ, RZ, 0, 5.9604644775390625e-08 ;  /* 0x00000001ff0c7431 */ /* 0x000fe400000001ff */
[----:B------:R-:W-:Y:S02]  /*61f0*/  IMAD.MOV.U32 R8, RZ, RZ, 0x192 ;  /* 0x00000192ff087424 */ /* 0x000fe400078e00ff */
[----:B------:R-:W-:Y:S01]  /*6200*/  IMAD.MOV.U32 R13, RZ, RZ, RZ ;  /* 0x000000ffff0d7224 */ /* 0x000fe200078e00ff */
[----:B------:R-:W5:Y:S01]  /*6210*/  LDCU.64 UR6, c[0x4][0x78] ;  /* 0x01000f00ff0677ac */ /* 0x000f620008000a00 */
[----:B------:R-:W1:Y:S01]  /*6220*/  LDC.64 R2, c[0x4][R3] ;  /* 0x0100000003027b82 */ /* 0x000e620000000a00 */
[----:B------:R-:W2:Y:S01]  /*6230*/  LDCU.64 UR4, c[0x4][0x10] ;  /* 0x01000200ff0477ac */ /* 0x000ea20008000a00 */
[----:B----4-:R-:W-:Y:S01]  /*6240*/  MOV R5, UR9 ;  /* 0x0000000900057c02 */ /* 0x010fe20008000f00 */
[----:B------:R-:W-:Y:S01]  /*6250*/  IMAD.U32 R4, RZ, RZ, UR8 ;  /* 0x00000008ff047e24 */ /* 0x000fe2000f8e00ff */
[----:B-----5:R-:W-:Y:S01]  /*6260*/  MOV R7, UR7 ;  /* 0x0000000700077c02 */ /* 0x020fe20008000f00 */
[----:B------:R-:W-:Y:S01]  /*6270*/  IMAD.U32 R6, RZ, RZ, UR6 ;  /* 0x00000006ff067e24 */ /* 0x000fe2000f8e00ff */
[----:B--2---:R-:W-:Y:S01]  /*6280*/  MOV R11, UR5 ;  /* 0x00000005000b7c02 */ /* 0x004fe20008000f00 */
[----:B------:R-:W-:Y:S02]  /*6290*/  IMAD.U32 R10, RZ, RZ, UR4 ;  /* 0x00000004ff0a7e24 */ /* 0x000fe4000f8e00ff */
[----:B------:R-:W-:Y:S07]  /*62a0*/  LEPC R20, `(.L_x_105) ;  /* 0x000000001014794e */ /* 0x000fee0000000000 */
[----:B-1-3--:R-:W-:Y:S05]  /*62b0*/  CALL.ABS.NOINC R2 ;  /* 0x0000000002007343 */ /* 0x00afea0003c00000 */
.L_x_105:
[C---:B------:R-:W-:Y:S01]  /*62c0*/  SHF.L.U32 R40, R48.reuse, 0x10, RZ ;  /* 0x0000001030287819 */ /* 0x040fe200000006ff */
[----:B------:R-:W-:Y:S05]  /*62d0*/  WARPSYNC.ALL ;  /* 0x0000000000007948 */ /* 0x000fea0003800000 */
[----:B------:R-:W-:Y:S01]  /*62e0*/  R2UR UR4, R39 ;  /* 0x00000000270472ca */ /* 0x000fe200000e0000 */
[----:B------:R-:W-:Y:S01]  /*62f0*/  BSSY.RECONVERGENT B0, `(.L_x_106) ;  /* 0x0000088000007945 */ /* 0x000fe20003800200 */
[----:B------:R-:W-:Y:S02]  /*6300*/  LOP3.LUT R43, R48, 0xffff0000, RZ, 0xc0, !PT ;  /* 0xffff0000302b7812 */ /* 0x000fe400078ec0ff */
[----:B------:R-:W-:Y:S02]  /*6310*/  SHF.L.U32 R42, R49, 0x10, RZ ;  /* 0x00000010312a7819 */ /* 0x000fe400000006ff */
[----:B------:R-:W-:Y:S02]  /*6320*/  SHF.L.U32 R45, R51, 0x10, RZ ;  /* 0x00000010332d7819 */ /* 0x000fe400000006ff */
[----:B------:R-:W-:Y:S02]  /*6330*/  LOP3.LUT R44, R75, 0xffff0000, RZ, 0xc0, !PT ;  /* 0xffff00004b2c7812 */ /* 0x000fe400078ec0ff */
[----:B------:R-:W-:Y:S03]  /*6340*/  ISETP.NE.AND P0, PT, R95, RZ, PT ;  /* 0x000000ff5f00720c */ /* 0x000fe60003f05270 */
[----:B------:R-:W1:Y:S02]  /*6350*/  LDTM.x32 R4, tmem[UR4] ;  /* 0x00000004000479ee */ /* 0x000e6400082c0000 */
[C---:B-1-3--:R-:W-:Y:S01]  /*6360*/  FMUL R0, R38.reuse, R4 ;  /* 0x0000000426007220 */ /* 0x04afe20000400000 */
[C---:B------:R-:W-:Y:S01]  /*6370*/  FMUL R2, R38.reuse, R5 ;  /* 0x0000000526027220 */ /* 0x040fe20000400000 */
[C---:B------:R-:W-:Y:S01]  /*6380*/  FMUL R3, R38.reuse, R6 ;  /* 0x0000000626037220 */ /* 0x040fe20000400000 */
[----:B------:R-:W-:Y:S01]  /*6390*/  FMUL R7, R38, R7 ;  /* 0x0000000726077220 */ /* 0x000fe20000400000 */
[----:B------:R-:W-:Y:S01]  /*63a0*/  FFMA R0, R41, R40, R0 ;  /* 0x0000002829007223 */ /* 0x000fe20000000000 */
[----:B------:R-:W-:Y:S01]  /*63b0*/  LOP3.LUT R40, R49, 0xffff0000, RZ, 0xc0, !PT ;  /* 0xffff000031287812 */ /* 0x000fe200078ec0ff */
[C---:B------:R-:W-:Y:S01]  /*63c0*/  FFMA R2, R41.reuse, R43, R2 ;  /* 0x0000002b29027223 */ /* 0x040fe20000000002 */
[C---:B------:R-:W-:Y:S01]  /*63d0*/  SHF.L.U32 R43, R50.reuse, 0x10, RZ ;  /* 0x00000010322b7819 */ /* 0x040fe200000006ff */
[C---:B------:R-:W-:Y:S01]  /*63e0*/  FFMA R3, R41.reuse, R42, R3 ;  /* 0x0000002a29037223 */ /* 0x040fe20000000003 */
[----:B------:R-:W-:Y:S01]  /*63f0*/  LOP3.LUT R42, R50, 0xffff0000, RZ, 0xc0, !PT ;  /* 0xffff0000322a7812 */ /* 0x000fe200078ec0ff */
[----:B------:R-:W-:Y:S01]  /*6400*/  FMUL R4, R38, R8 ;  /* 0x0000000826047220 */ /* 0x000fe20000400000 */
[----:B------:R-:W-:Y:S01]  /*6410*/  F2FP.BF16.F32.PACK_AB R52, R2, R0 ;  /* 0x000000000234723e */ /* 0x000fe200000010ff */
[----:B------:R-:W-:Y:S01]  /*6420*/  FFMA R7, R41, R40, R7 ;  /* 0x0000002829077223 */ /* 0x000fe20000000007 */
[----:B------:R-:W-:Y:S01]  /*6430*/  LOP3.LUT R40, R51, 0xffff0000, RZ, 0xc0, !PT ;  /* 0xffff000033287812 */ /* 0x000fe200078ec0ff */
[C---:B------:R-:W-:Y:S01]  /*6440*/  FMUL R5, R38.reuse, R9 ;  /* 0x0000000926057220 */ /* 0x040fe20000400000 */
[C---:B------:R-:W-:Y:S01]  /*6450*/  FMUL R6, R38.reuse, R10 ;  /* 0x0000000a26067220 */ /* 0x040fe20000400000 */
[----:B------:R-:W-:Y:S01]  /*6460*/  FMUL R11, R38, R11 ;  /* 0x0000000b260b7220 */ /* 0x000fe20000400000 */
[----:B------:R-:W-:Y:S01]  /*6470*/  F2FP.BF16.F32.PACK_AB R53, R7, R3 ;  /* 0x000000030735723e */ /* 0x000fe200000010ff */
[C---:B------:R-:W-:Y:S01]  /*6480*/  FFMA R4, R41.reuse, R43, R4 ;  /* 0x0000002b29047223 */ /* 0x040fe20000000004 */
[C---:B------:R-:W-:Y:S01]  /*6490*/  SHF.L.U32 R43, R56.reuse, 0x10, RZ ;  /* 0x00000010382b7819 */ /* 0x040fe200000006ff */
[----:B------:R-:W-:Y:S01]  /*64a0*/  FFMA R5, R41, R42, R5 ;  /* 0x0000002a29057223 */ /* 0x000fe20000000005 */
[----:B------:R-:W-:Y:S01]  /*64b0*/  LOP3.LUT R42, R57, 0xffff0000, RZ, 0xc0, !PT ;  /* 0xffff0000392a7812 */ /* 0x000fe200078ec0ff */
[----:B------:R-:W-:Y:S01]  /*64c0*/  FFMA R6, R41, R45, R6 ;  /* 0x0000002d29067223 */ /* 0x000fe20000000006 */
[----:B------:R-:W-:Y:S01]  /*64d0*/  SHF.L.U32 R45, R57, 0x10, RZ ;  /* 0x00000010392d7819 */ /* 0x000fe200000006ff */
[----:B------:R-:W-:Y:S01]  /*64e0*/  FFMA R11, R41, R40, R11 ;  /* 0x00000028290b7223 */ /* 0x000fe2000000000b */
[----:B------:R-:W-:Y:S01]  /*64f0*/  LOP3.LUT R40, R56, 0xffff0000, RZ, 0xc0, !PT ;  /* 0xffff000038287812 */ /* 0x000fe200078ec0ff */
[C---:B------:R-:W-:Y:S01]  /*6500*/  FMUL R8, R38.reuse, R12 ;  /* 0x0000000c26087220 */ /* 0x040fe20000400000 */
[----:B------:R-:W-:Y:S01]  /*6510*/  F2FP.BF16.F32.PACK_AB R54, R5, R4 ;  /* 0x000000040536723e */ /* 0x000fe200000010ff */
[C---:B------:R-:W-:Y:S01]  /*6520*/  FMUL R9, R38.reuse, R13 ;  /* 0x0000000d26097220 */ /* 0x040fe20000400000 */
[----:B------:R-:W-:Y:S01]  /*6530*/  F2FP.BF16.F32.PACK_AB R55, R11, R6 ;  /* 0x000000060b37723e */ /* 0x000fe200000010ff */
[C---:B------:R-:W-:Y:S01]  /*6540*/  FMUL R10, R38.reuse, R14 ;  /* 0x0000000e260a7220 */ /* 0x040fe20000400000 */
[----:B------:R-:W-:Y:S01]  /*6550*/  FMUL R15, R38, R15 ;  /* 0x0000000f260f7220 */ /* 0x000fe20000400000 */
[----:B------:R-:W-:Y:S01]  /*6560*/  FFMA R8, R41, R43, R8 ;  /* 0x0000002b29087223 */ /* 0x000fe20000000008 */
[----:B------:R-:W-:Y:S01]  /*6570*/  SHF.L.U32 R43, R59, 0x10, RZ ;  /* 0x000000103b2b7819 */ /* 0x000fe200000006ff */
[C---:B------:R-:W-:Y:S01]  /*6580*/  FFMA R9, R41.reuse, R40, R9 ;  /* 0x0000002829097223 */ /* 0x040fe20000000009 */
[C---:B------:R-:W-:Y:S01]  /*6590*/  SHF.L.U32 R40, R58.reuse, 0x10, RZ ;  /* 0x000000103a287819 */ /* 0x040fe200000006ff */
        /* <DEDUP_REMOVED lines=8> */
[----:B------:R-:W-:Y:S01]  /*6620*/  FMUL R14, R38, R18 ;  /* 0x00000012260e7220 */ /* 0x000fe20000400000 */
[----:B------:R-:W-:Y:S01]  /*6630*/  FFMA R12, R41, R40, R12 ;  /* 0x00000028290c7223 */ /* 0x000fe2000000000c */
[----:B------:R-:W-:Y:S01]  /*6640*/  LOP3.LUT R40, R59, 0xffff0000, RZ, 0xc0, !PT ;  /* 0xffff00003b287812 */ /* 0x000fe200078ec0ff */
[C---:B------:R-:W-:Y:S01]  /*6650*/  FFMA R13, R41.reuse, R42, R13 ;  /* 0x0000002a290d7223 */ /* 0x040fe2000000000d */
[----:B------:R-:W-:Y:S01]  /*6660*/  LOP3.LUT R42, R64, 0xffff0000, RZ, 0xc0, !PT ;  /* 0xffff0000402a7812 */ /* 0x000fe200078ec0ff */
[----:B------:R-:W-:Y:S01]  /*6670*/  FMUL R19, R38, R19 ;  /* 0x0000001326137220 */ /* 0x000fe20000400000 */
[----:B------:R-:W-:Y:S01]  /*6680*/  FFMA R14, R41, R43, R14 ;  /* 0x0000002b290e7223 */ /* 0x000fe2000000000e */
[----:B------:R-:W-:Y:S01]  /*6690*/  SHF.L.U32 R43, R64, 0x10, RZ ;  /* 0x00000010402b7819 */ /* 0x000fe200000006ff */
[----:B------:R1:W-:Y:S01]  /*66a0*/  STS.128 [R93], R52 ;  /* 0x000000345d007388 */ /* 0x0003e20000000c00 */
[----:B------:R-:W-:Y:S01]  /*66b0*/  F2FP.BF16.F32.PACK_AB R70, R13, R12 ;  /* 0x0000000c0d46723e */ /* 0x000fe200000010ff */
[C---:B------:R-:W-:Y:S01]  /*66c0*/  FMUL R16, R38.reuse, R20 ;  /* 0x0000001426107220 */ /* 0x040fe20000400000 */
        /* <DEDUP_REMOVED lines=8> */
[C---:B------:R-:W-:Y:S01]  /*6750*/  FFMA R17, R41.reuse, R42, R17 ;  /* 0x0000002a29117223 */ /* 0x040fe20000000011 */
[----:B------:R-:W-:Y:S01]  /*6760*/  FFMA R18, R41, R45, R18 ;  /* 0x0000002d29127223 */ /* 0x000fe20000000012 */
[----:B------:R1:W-:Y:S01]  /*6770*/  STS.128 [R92+0x10], R68 ;  /* 0x000010445c007388 */ /* 0x0003e20000000c00 */
[----:B------:R-:W-:Y:S01]  /*6780*/  SHF.L.U32 R45, R67, 0x10, RZ ;  /* 0x00000010432d7819 */ /* 0x000fe200000006ff */
[----:B------:R-:W-:Y:S01]  /*6790*/  FFMA R23, R41, R40, R23 ;  /* 0x0000002829177223 */ /* 0x000fe20000000017 */
[----:B------:R-:W-:Y:S01]  /*67a0*/  LOP3.LUT R40, R66, 0xffff0000, RZ, 0xc0, !PT ;  /* 0xffff000042287812 */ /* 0x000fe200078ec0ff */
[C---:B------:R-:W-:Y:S01]  /*67b0*/  FMUL R20, R38.reuse, R24 ;  /* 0x0000001826147220 */ /* 0x040fe20000400000 */
[----:B------:R-:W-:Y:S01]  /*67c0*/  LOP3.LUT R42, R67, 0xffff0000, RZ, 0xc0, !PT ;  /* 0xffff0000432a7812 */ /* 0x000fe200078ec0ff */
[C---:B------:R-:W-:Y:S01]  /*67d0*/  FMUL R21, R38.reuse, R25 ;  /* 0x0000001926157220 */ /* 0x040fe20000400000 */
[----:B------:R-:W-:Y:S01]  /*67e0*/  F2FP.BF16.F32.PACK_AB R100, R17, R16 ;  /* 0x000000101164723e */ /* 0x000fe200000010ff */
[C---:B------:R-:W-:Y:S01]  /*67f0*/  FMUL R22, R38.reuse, R26 ;  /* 0x0000001a26167220 */ /* 0x040fe20000400000 */
[----:B------:R-:W-:Y:S01]  /*6800*/  FMUL R27, R38, R27 ;  /* 0x0000001b261b7220 */ /* 0x000fe20000400000 */
[C---:B------:R-:W-:Y:S01]  /*6810*/  FFMA R20, R41.reuse, R43, R20 ;  /* 0x0000002b29147223 */ /* 0x040fe20000000014 */
[C---:B------:R-:W-:Y:S01]  /*6820*/  FFMA R21, R41.reuse, R40, R21 ;  /* 0x0000002829157223 */ /* 0x040fe20000000015 */
[C---:B------:R-:W-:Y:S01]  /*6830*/  FFMA R22, R41.reuse, R45, R22 ;  /* 0x0000002d29167223 */ /* 0x040fe20000000016 */
[----:B------:R-:W-:Y:S01]  /*6840*/  FFMA R27, R41, R42, R27 ;  /* 0x0000002a291b7223 */ /* 0x000fe2000000001b */
[----:B------:R-:W-:Y:S01]  /*6850*/  SHF.L.U32 R40, R72, 0x10, RZ ;  /* 0x0000001048287819 */ /* 0x000fe200000006ff */
[----:B------:R-:W-:Y:S01]  /*6860*/  FMUL R24, R38, R28 ;  /* 0x0000001c26187220 */ /* 0x000fe20000400000 */
[----:B------:R-:W-:Y:S01]  /*6870*/  LOP3.LUT R42, R72, 0xffff0000, RZ, 0xc0, !PT ;  /* 0xffff0000482a7812 */ /* 0x000fe200078ec0ff */
[C---:B------:R-:W-:Y:S01]  /*6880*/  FMUL R25, R38.reuse, R29 ;  /* 0x0000001d26197220 */ /* 0x040fe20000400000 */
[----:B------:R-:W-:Y:S01]  /*6890*/  SHF.L.U32 R43, R73, 0x10, RZ ;  /* 0x00000010492b7819 */ /* 0x000fe200000006ff */
[C---:B------:R-:W-:Y:S01]  /*68a0*/  FMUL R26, R38.reuse, R30 ;  /* 0x0000001e261a7220 */ /* 0x040fe20000400000 */
[C---:B------:R-:W-:Y:S01]  /*68b0*/  FFMA R24, R41.reuse, R40, R24 ;  /* 0x0000002829187223 */ /* 0x040fe20000000018 */
[----:B------:R-:W-:Y:S01]  /*68c0*/  FFMA R25, R41, R42, R25 ;  /* 0x0000002a29197223 */ /* 0x000fe20000000019 */
[----:B------:R-:W-:Y:S01]  /*68d0*/  LOP3.LUT R40, R73, 0xffff0000, RZ, 0xc0, !PT ;  /* 0xffff000049287812 */ /* 0x000fe200078ec0ff */
[----:B------:R-:W-:Y:S01]  /*68e0*/  FFMA R26, R41, R43, R26 ;  /* 0x0000002b291a7223 */ /* 0x000fe2000000001a */
[----:B------:R-:W-:Y:S01]  /*68f0*/  FMUL R31, R38, R31 ;  /* 0x0000001f261f7220 */ /* 0x000fe20000400000 */
[----:B------:R-:W-:Y:S01]  /*6900*/  SHF.L.U32 R43, R74, 0x10, RZ ;  /* 0x000000104a2b7819 */ /* 0x000fe200000006ff */
[----:B------:R-:W-:Y:S01]  /*6910*/  FMUL R28, R38, R32 ;  /* 0x00000020261c7220 */ /* 0x000fe20000400000 */
[----:B------:R-:W-:Y:S01]  /*6920*/  LOP3.LUT R42, R74, 0xffff0000, RZ, 0xc0, !PT ;  /* 0xffff00004a2a7812 */ /* 0x000fe200078ec0ff */
[C---:B------:R-:W-:Y:S01]  /*6930*/  FMUL R29, R38.reuse, R33 ;  /* 0x00000021261d7220 */ /* 0x040fe20000400000 */
[----:B------:R-:W-:Y:S01]  /*6940*/  SHF.L.U32 R45, R75, 0x10, RZ ;  /* 0x000000104b2d7819 */ /* 0x000fe200000006ff */
[C---:B------:R-:W-:Y:S01]  /*6950*/  FMUL R30, R38.reuse, R34 ;  /* 0x00000022261e7220 */ /* 0x040fe20000400000 */
[----:B------:R-:W-:Y:S01]  /*6960*/  FFMA R31, R41, R40, R31 ;  /* 0x00000028291f7223 */ /* 0x000fe2000000001f */
[----:B------:R-:W-:Y:S01]  /*6970*/  FMUL R35, R38, R35 ;  /* 0x0000002326237220 */ /* 0x000fe20000400000 */
[----:B------:R-:W-:Y:S01]  /*6980*/  F2FP.BF16.F32.PACK_AB R101, R23, R18 ;  /* 0x000000121765723e */ /* 0x000fe200000010ff */
[----:B------:R-:W-:Y:S01]  /*6990*/  FFMA R28, R41, R43, R28 ;  /* 0x0000002b291c7223 */ /* 0x000fe2000000001c */
[----:B------:R-:W-:Y:S01]  /*69a0*/  F2FP.BF16.F32.PACK_AB R102, R21, R20 ;  /* 0x000000141566723e */ /* 0x000fe200000010ff */
[----:B------:R-:W-:Y:S01]  /*69b0*/  FFMA R29, R41, R42, R29 ;  /* 0x0000002a291d7223 */ /* 0x000fe2000000001d */
[----:B------:R-:W-:Y:S01]  /*69c0*/  F2FP.BF16.F32.PACK_AB R103, R27, R22 ;  /* 0x000000161b67723e */ /* 0x000fe200000010ff */
[C---:B------:R-:W-:Y:S01]  /*69d0*/  FFMA R30, R41.reuse, R45, R30 ;  /* 0x0000002d291e7223 */ /* 0x040fe2000000001e */
[----:B------:R-:W-:Y:S01]  /*69e0*/  FFMA R35, R41, R44, R35 ;  /* 0x0000002c29237223 */ /* 0x000fe20000000023 */
[----:B------:R-:W-:Y:S02]  /*69f0*/  F2FP.BF16.F32.PACK_AB R104, R25, R24 ;  /* 0x000000181968723e */ /* 0x000fe400000010ff */
[----:B------:R1:W-:Y:S01]  /*6a00*/  STS.128 [R91+0x20], R100 ;  /* 0x000020645b007388 */ /* 0x0003e20000000c00 */
[----:B------:R-:W-:Y:S02]  /*6a10*/  F2FP.BF16.F32.PACK_AB R105, R31, R26 ;  /* 0x0000001a1f69723e */ /* 0x000fe400000010ff */
[----:B------:R-:W-:Y:S02]  /*6a20*/  F2FP.BF16.F32.PACK_AB R106, R29, R28 ;  /* 0x0000001c1d6a723e */ /* 0x000fe400000010ff */
[----:B------:R-:W-:Y:S05]  /*6a30*/  F2FP.BF16.F32.PACK_AB R107, R35, R30 ;  /* 0x0000001e236b723e */ /* 0x000fea00000010ff */
[----:B------:R1:W-:Y:S01]  /*6a40*/  STS.128 [R87+0x30], R104 ;  /* 0x0000306857007388 */ /* 0x0003e20000000c00 */
[----:B------:R-:W-:Y:S01]  /*6a50*/  @!PT LDS RZ, [RZ] ;  /* 0x00000000fffff984 */ /* 0x000fe20000000800 */
[----:B------:R-:W-:Y:S01]  /*6a60*/  @!PT LDS RZ, [RZ] ;  /* 0x00000000fffff984 */ /* 0x000fe20000000800 */
[----:B------:R-:W-:Y:S01]  /*6a70*/  @!PT LDS RZ, [RZ] ;  /* 0x00000000fffff984 */ /* 0x000fe20000000800 */
[----:B------:R-:W-:Y:S01]  /*6a80*/  @!PT LDS RZ, [RZ] ;  /* 0x00000000fffff984 */ /* 0x000fe20000000800 */
[----:B------:R3:W-:Y:S07]  /*6a90*/  MEMBAR.ALL.CTA ;  /* 0x0000000000007992 */ /* 0x0007ee0000008000 */
[----:B---3--:R-:W3:Y:S02]  /*6aa0*/  FENCE.VIEW.ASYNC.S ;  /* 0x00000000000073c6 */ /* 0x008ee40000000000 */
[----:B---3--:R-:W-:Y:S06]  /*6ab0*/  BAR.SYNC.DEFER_BLOCKING 0x1, 0x80 ;  /* 0x0042000000007b1d */ /* 0x008fec0000010000 */
[----:B------:R-:W-:Y:S05]  /*6ac0*/  @P0 BRA `(.L_x_107) ;  /* 0x0000000000280947 */ /* 0x000fea0003800000 */
[----:B------:R-:W3:Y:S01]  /*6ad0*/  LDCU.64 UR6, c[0x0][0x348] ;  /* 0x00006900ff0677ac */ /* 0x000ee20008000a00 */
[----:B------:R-:W-:Y:S01]  /*6ae0*/  UIADD3 UR4, UPT, UPT, UR44, 0x200, URZ ;  /* 0x000002002c047890 */ /* 0x000fe2000fffe0ff */
[----:B------:R-:W-:Y:S05]  /*6af0*/  UMOV UR51, UR36 ;  /* 0x0000002400337c82 */ /* 0x000fea0008000000 */
[----:B------:R-:W-:Y:S04]  /*6b00*/  MOV R84, UR4 ;  /* 0x0000000400547c02 */ /* 0x000fe80008000f00 */
[----:B------:R-:W-:Y:S01]  /*6b10*/  R2UR UR48, R84 ;  /* 0x00000000543072ca */ /* 0x000fe200000e0000 */
[----:B---3--:R-:W-:Y:S04]  /*6b20*/  UIADD3 UR4, UP0, UPT, UR6, 0x680, URZ ;  /* 0x0000068006047890 */ /* 0x008fe8000ff1e0ff */
[----:B------:R-:W-:Y:S09]  /*6b30*/  UIADD3.X UR5, UPT, UPT, URZ, UR7, URZ, UP0, !UPT ;  /* 0x00000007ff057290 */ /* 0x000ff200087fe4ff */
[----:B------:R3:W-:Y:S01]  /*6b40*/  UTMASTG.3D [UR48], [UR4] ;  /* 0x00000030040073b5 */ /* 0x0007e20008010000 */
[----:B------:R0:W-:Y:S01]  /*6b50*/  UTMACMDFLUSH ;  /* 0x00000000000079b7 */ /* 0x0001e20000000000 */
[----:B---3--:R-:W-:Y:S04]  /*6b60*/  DEPBAR.LE SB0, 0x1 ;  /* 0x000080400000791a */ /* 0x008fe80000000000 */
.L_x_107:
[----:B------:R-:W-:Y:S05]  /*6b70*/  BSYNC.RECONVERGENT B0 ;  /* 0x0000000000007941 */ /* 0x000fea0003800200 */
.L_x_106:
[----:B------:R-:W-:Y:S01]  /*6b80*/  BAR.SYNC.DEFER_BLOCKING 0x1, 0x80 ;  /* 0x0042000000007b1d */ /* 0x000fe20000010000 */
[----:B------:R-:W-:Y:S01]  /*6b90*/  ISETP.NE.AND P1, PT, R98, RZ, PT ;  /* 0x000000ff6200720c */ /* 0x000fe20003f25270 */
[----:B------:R-:W-:Y:S01]  /*6ba0*/  UISETP.NE.AND UP0, UPT, UR52, URZ, UPT ;  /* 0x000000ff3400728c */ /* 0x000fe2000bf05270 */
[----:B------:R-:W-:Y:S11]  /*6bb0*/  LEA R3, R46, UR44, 0x3 ;  /* 0x0000002c2e037c11 */ /* 0x000ff6000f8e18ff */
[----:B------:R-:W-:Y:S01]  /*6bc0*/  @P1 SHF.L.U32 R2, R90, 0x1f, RZ ;  /* 0x0000001f5a021819 */ /* 0x000fe200000006ff */
[----:B------:R-:W-:Y:S06]  /*6bd0*/  BRA.U !UP0, `(.L_x_108) ;  /* 0x0000000108247547 */ /* 0x000fec000b800000 */
[----:B------:R-:W-:Y:S01]  /*6be0*/  IMAD.U32 R5, RZ, RZ, UR46 ;  /* 0x0000002eff057e24 */ /* 0x000fe2000f8e00ff */
[----:B------:R-:W-:Y:S01]  /*6bf0*/  MOV R0, UR47 ;  /* 0x0000002f00007c02 */ /* 0x000fe20008000f00 */
[----:B------:R-:W-:Y:S03]  /*6c00*/  UIADD3 UR4, UPT, UPT, UR46, 0x1, URZ ;  /* 0x000000012e047890 */ /* 0x000fe6000fffe0ff */
[----:B------:R-:W-:Y:S01]  /*6c10*/  @P1 LEA R5, R5, UR44, 0x3 ;  /* 0x0000002c05051c11 */ /* 0x000fe2000f8e18ff */
[----:B------:R-:W-:Y:S04]  /*6c20*/  UISETP.NE.AND UP0, UPT, UR4, 0x4, UPT ;  /* 0x000000040400788c */ /* 0x000fe8000bf05270 */
[----:B------:R-:W-:Y:S01]  /*6c30*/  @P1 VIADD R5, R5, 0x70 ;  /* 0x0000007005051836 */ /* 0x000fe20000000000 */
[----:B------:R-:W-:Y:S04]  /*6c40*/  USEL UR46, UR4, URZ, UP0 ;  /* 0x000000ff042e7287 */ /* 0x000fe80008000000 */
[----:B------:R-:W-:Y:S04]  /*6c50*/  @P1 PRMT R0, R0, 0x654, R5 ;  /* 0x0000065400001816 */ /* 0x000fe80000000005 */
[----:B------:R3:W-:Y:S04]  /*6c60*/  @P1 SYNCS.ARRIVE.TRANS64.RED.A1T0 RZ, [R0+URZ], RZ ;  /* 0x000000ff00ff19a7 */ /* 0x0007e800081004ff */
.L_x_108:
[----:B------:R-:W4:Y:S01]  /*6c70*/  @P1 SYNCS.PHASECHK.TRANS64.TRYWAIT P0, [R3+URZ+0x50], R2 ;  /* 0x00005002030015a7 */ /* 0x000f2200080011ff */
[----:B------:R-:W-:Y:S01]  /*6c80*/  BSSY B1, `(.L_x_109) ;  /* 0x0000016000017945 */ /* 0x000fe20003800000 */
[----:B----4-:R-:W-:Y:S03]  /*6c90*/  @P1 SEL R47, RZ, 0x1, !P0 ;  /* 0x00000001ff2f1807 */ /* 0x010fe60004000000 */
[----:B------:R-:W-:Y:S05]  /*6ca0*/  @!P1 BRA `(.L_x_110) ;  /* 0x00000000004c9947 */ /* 0x000fea0003800000 */
[----:B------:R-:W-:Y:S01]  /*6cb0*/  ISETP.NE.AND P0, PT, R47, RZ, PT ;  /* 0x000000ff2f00720c */ /* 0x000fe20003f05270 */
[----:B------:R-:W-:Y:S01]  /*6cc0*/  BSSY B0, `(.L_x_111) ;  /* 0x000000b000007945 */ /* 0x000fe20003800000 */
[----:B------:R-:W-:Y:S11]  /*6cd0*/  ISETP.NE.AND P1, PT, R60, RZ, PT ;  /* 0x000000ff3c00720c */ /* 0x000ff60003f25270 */
[----:B------:R-:W-:Y:S02]  /*6ce0*/  @!UPT UIADD3 URZ, UPT, UPT, URZ, URZ, URZ ;  /* 0x000000fffffff290 */ /* 0x000fe4000fffe0ff */
[C---:B------:R-:W-:Y:S01]  /*6cf0*/  @P1 IMAD R6, R46.reuse, 0x2000, R93 ;  /* 0x000020002e061824 */ /* 0x040fe200078e025d */
[C---:B------:R-:W-:Y:S01]  /*6d00*/  @P1 LEA R4, R46.reuse, R91, 0xd ;  /* 0x0000005b2e041211 */ /* 0x040fe200078e68ff */
[C---:B------:R-:W-:Y:S02]  /*6d10*/  @P1 IMAD R5, R46.reuse, 0x2000, R92 ;  /* 0x000020002e051824 */ /* 0x040fe400078e025c */
[----:B------:R-:W-:Y:S01]  /*6d20*/  @P1 IMAD R2, R46, 0x2000, R87 ;  /* 0x000020002e021824 */ /* 0x000fe200078e0257 */
[----:B------:R-:W-:Y:S06]  /*6d30*/  @P0 BRA `(.L_x_112) ;  /* 0x00000000000c0947 */ /* 0x000fec0003800000 */
[----:B---3--:R-:W-:Y:S04]  /*6d40*/  SHF.L.U32 R0, R90, 0x1f, RZ ;  /* 0x0000001f5a007819 */ /* 0x008fe800000006ff */
[----:B------:R-:W3:Y:S02]  /*6d50*/  SYNCS.PHASECHK.TRANS64.TRYWAIT P0, [R3+URZ+0x50], R0 ;  /* 0x00005000030075a7 */ /* 0x000ee400080011ff */
[----:B---3--:R-:W-:Y:S05]  /*6d60*/  @!P0 BRA `(.L_x_113) ;  /* 0x0000003000908947 */ /* 0x008fea0003800000 */
.L_x_112:
[----:B------:R-:W-:Y:S05]  /*6d70*/  BSYNC B0 ;  /* 0x0000000000007941 */ /* 0x000fea0003800000 */
.L_x_111:
[----:B------:R-:W-:Y:S02]  /*6d80*/  ISETP.NE.AND P0, PT, R60, RZ, PT ;  /* 0x000000ff3c00720c */ /* 0x000fe40003f05270 */
[----:B------:R-:W-:Y:S11]  /*6d90*/  IADD3 R46, PT, PT, R46, 0x1, RZ ;  /* 0x000000012e2e7810 */ /* 0x000ff60007ffe0ff */
[----:B------:R4:W1:Y:S04]  /*6da0*/  @P0 LDS.128 R48, [R6] ;  /* 0x0000000006300984 */ /* 0x0008680000000c00 */
[----:B------:R4:W1:Y:S04]  /*6db0*/  @P0 LDS.128 R56, [R5+0x10] ;  /* 0x0000100005380984 */ /* 0x0008680000000c00 */
[----:B------:R4:W1:Y:S04]  /*6dc0*/  @P0 LDS.128 R64, [R4+0x20] ;  /* 0x0000200004400984 */ /* 0x0008680000000c00 */
[----:B------:R4:W1:Y:S02]  /*6dd0*/  @P0 LDS.128 R72, [R2+0x30] ;  /* 0x0000300002480984 */ /* 0x0008640000000c00 */
.L_x_110:
[----:B------:R-:W-:Y:S05]  /*6de0*/  BSYNC B1 ;  /* 0x0000000000017941 */ /* 0x000fea0003800000 */
.L_x_109:
[----:B---3--:R-:W-:Y:S05]  /*6df0*/  VIADD R0, R39, 0x20 ;  /* 0x0000002027007836 */ /* 0x008fea0000000000 */
[----:B------:R-:W-:Y:S04]  /*6e00*/  SHF.R.U32.HI R0, RZ, 0x15, R0 ;  /* 0x00000015ff007819 */ /* 0x000fe80000011600 */
[----:B------:R-:W-:Y:S11]  /*6e10*/  LOP3.LUT P0, RZ, R0, 0x3, R81, 0x48, !PT ;  /* 0x0000000300ff7812 */ /* 0x000ff60007804851 */
[----:B------:R-:W-:Y:S02]  /*6e20*/  @!UPT UIADD3 URZ, UPT, UPT, URZ, URZ, URZ ;  /* 0x000000fffffff290 */ /* 0x000fe4000fffe0ff */
[----:B------:R-:W-:Y:S05]  /*6e30*/  @!P0 BRA `(.L_x_114) ;  /* 0x0000000000408947 */ /* 0x000fea0003800000 */
[----:B------:R-:W3:Y:S01]  /*6e40*/  LDCU.64 UR8, c[0x4][0x70] ;  /* 0x01000e00ff0877ac */ /* 0x000ee20008000a00 */
[----:B------:R-:W-:Y:S01]  /*6e50*/  MOV R3, 0x0 ;  /* 0x0000000000037802 */ /* 0x000fe20000000f00 */
[----:B------:R-:W-:Y:S02]  /*6e60*/  HFMA2 R12, -RZ, RZ, 0, 5.9604644775390625e-08 ;  /* 0x00000001ff0c7431 */ /* 0x000fe400000001ff */
[----:B------:R-:W-:Y:S02]  /*6e70*/  IMAD.MOV.U32 R8, RZ, RZ, 0x192 ;  /* 0x00000192ff087424 */ /* 0x000fe400078e00ff */
[----:B------:R-:W-:Y:S01]  /*6e80*/  IMAD.MOV.U32 R13, RZ, RZ, RZ ;  /* 0x000000ffff0d7224 */ /* 0x000fe200078e00ff */
[----:B------:R-:W5:Y:S01]  /*6e90*/  LDCU.64 UR6, c[0x4][0x78] ;  /* 0x01000f00ff0677ac */ /* 0x000f620008000a00 */
[----:B----4-:R-:W4:Y:S01]  /*6ea0*/  LDC.64 R2, c[0x4][R3] ;  /* 0x0100000003027b82 */ /* 0x010f220000000a00 */
[----:B------:R-:W2:Y:S01]  /*6eb0*/  LDCU.64 UR4, c[0x4][0x10] ;  /* 0x01000200ff0477ac */ /* 0x000ea20008000a00 */
[----:B---3--:R-:W-:Y:S01]  /*6ec0*/  MOV R5, UR9 ;  /* 0x0000000900057c02 */ /* 0x008fe20008000f00 */
[----:B------:R-:W-:Y:S01]  /*6ed0*/  IMAD.U32 R4, RZ, RZ, UR8 ;  /* 0x00000008ff047e24 */ /* 0x000fe2000f8e00ff */
[----:B-----5:R-:W-:Y:S01]  /*6ee0*/  MOV R7, UR7 ;  /* 0x0000000700077c02 */ /* 0x020fe20008000f00 */
[----:B------:R-:W-:Y:S01]  /*6ef0*/  IMAD.U32 R6, RZ, RZ, UR6 ;  /* 0x00000006ff067e24 */ /* 0x000fe2000f8e00ff */
[----:B--2---:R-:W-:Y:S01]  /*6f00*/  MOV R11, UR5 ;  /* 0x00000005000b7c02 */ /* 0x004fe20008000f00 */
[----:B------:R-:W-:Y:S02]  /*6f10*/  IMAD.U32 R10, RZ, RZ, UR4 ;  /* 0x00000004ff0a7e24 */ /* 0x000fe4000f8e00ff */
[----:B------:R-:W-:Y:S07]  /*6f20*/  LEPC R20, `(.L_x_114) ;  /* 0x000000001014794e */ /* 0x000fee0000000000 */
[----:B-1--4-:R-:W-:Y:S05]  /*6f30*/  CALL.ABS.NOINC R2 ;  /* 0x0000000002007343 */ /* 0x012fea0003c00000 */
.L_x_114:
[C---:B-1----:R-:W-:Y:S01]  /*6f40*/  SHF.L.U32 R40, R48.reuse, 0x10, RZ ;  /* 0x0000001030287819 */ /* 0x042fe200000006ff */
[----:B------:R-:W-:Y:S05]  /*6f50*/  WARPSYNC.ALL ;  /* 0x0000000000007948 */ /* 0x000fea0003800000 */
[----:B------:R-:W-:Y:S01]  /*6f60*/  R2UR UR4, R39 ;  /* 0x00000000270472ca */ /* 0x000fe200000e0000 */
[----:B------:R-:W-:Y:S01]  /*6f70*/  BSSY.RECONVERGENT B0, `(.L_x_115) ;  /* 0x0000090000007945 */ /* 0x000fe20003800200 */
[----:B------:R-:W-:Y:S02]  /*6f80*/  LOP3.LUT R43, R48, 0xffff0000, RZ, 0xc0, !PT ;  /* 0xffff0000302b7812 */ /* 0x000fe400078ec0ff */
[----:B------:R-:W-:Y:S02]  /*6f90*/  LOP3.LUT R42, R49, 0xffff0000, RZ, 0xc0, !PT ;  /* 0xffff0000312a7812 */ /* 0x000fe400078ec0ff */
[----:B------:R-:W-:Y:S02]  /*6fa0*/  SHF.L.U32 R45, R51, 0x10, RZ ;  /* 0x00000010332d7819 */ /* 0x000fe400000006ff */
[----:B------:R-:W-:Y:S02]  /*6fb0*/  ISETP.NE.AND P6, PT, R98, RZ, PT ;  /* 0x000000ff6200720c */ /* 0x000fe40003fc5270 */
[----:B------:R-:W-:Y:S02]  /*6fc0*/  MOV R52, UR46 ;  /* 0x0000002e00347c02 */ /* 0x000fe40008000f00 */
[----:B------:R-:W-:Y:S01]  /*6fd0*/  MOV R61, UR47 ;  /* 0x0000002f003d7c02 */ /* 0x000fe20008000f00 */
[----:B----4-:R-:W1:Y:S01]  /*6fe0*/  LDTM.x32 R4, tmem[UR4+0x20] ;  /* 0x00002004000479ee */ /* 0x010e6200082c0000 */
[----:B------:R-:W-:Y:S02]  /*6ff0*/  LOP3.LUT R44, R75, 0xffff0000, RZ, 0xc0, !PT ;  /* 0xffff00004b2c7812 */ /* 0x000fe400078ec0ff */
[----:B------:R-:W-:Y:S02]  /*7000*/  ISETP.NE.AND P0, PT, R95, RZ, PT ;  /* 0x000000ff5f00720c */ /* 0x000fe40003f05270 */
[----:B------:R-:W-:Y:S03]  /*7010*/  LEA R62, R46, UR44, 0x3 ;  /* 0x0000002c2e3e7c11 */ /* 0x000fe6000f8e18ff */
[----:B------:R-:W-:Y:S02]  /*7020*/  @P6 LEA R52, R52, UR44, 0x3 ;  /* 0x0000002c34346c11 */ /* 0x000fe4000f8e18ff */
[----:B------:R-:W-:Y:S02]  /*7030*/  @P6 SHF.L.U32 R63, R90, 0x1f, RZ ;  /* 0x0000001f5a3f6819 */ /* 0x000fe400000006ff */
[----:B------:R-:W-:Y:S04]  /*7040*/  @P6 IADD3 R52, PT, PT, R52, 0x70, RZ ;  /* 0x0000007034346810 */ /* 0x000fe80007ffe0ff */
[----:B------:R-:W-:Y:S01]  /*7050*/  @P6 PRMT R61, R61, 0x654, R52 ;  /* 0x000006543d3d6816 */ /* 0x000fe20000000034 */
[C---:B-1----:R-:W-:Y:S01]  /*7060*/  FMUL R0, R38.reuse, R4 ;  /* 0x0000000426007220 */ /* 0x042fe20000400000 */
[C---:B------:R-:W-:Y:S01]  /*7070*/  FMUL R2, R38.reuse, R5 ;  /* 0x0000000526027220 */ /* 0x040fe20000400000 */
[C---:B------:R-:W-:Y:S01]  /*7080*/  FMUL R3, R38.reuse, R6 ;  /* 0x0000000626037220 */ /* 0x040fe20000400000 */
[----:B------:R-:W-:Y:S01]  /*7090*/  FMUL R7, R38, R7 ;  /* 0x0000000726077220 */ /* 0x000fe20000400000 */
[----:B------:R-:W-:Y:S01]  /*70a0*/  FFMA R0, R41, R40, R0 ;  /* 0x0000002829007223 */ /* 0x000fe20000000000 */
[----:B------:R-:W-:Y:S01]  /*70b0*/  SHF.L.U32 R40, R49, 0x10, RZ ;  /* 0x0000001031287819 */ /* 0x000fe200000006ff */
[C---:B------:R-:W-:Y:S01]  /*70c0*/  FFMA R2, R41.reuse, R43, R2 ;  /* 0x0000002b29027223 */ /* 0x040fe20000000002 */
[----:B------:R-:W-:Y:S01]  /*70d0*/  SHF.L.U32 R43, R50, 0x10, RZ ;  /* 0x00000010322b7819 */ /* 0x000fe200000006ff */
[C---:B------:R-:W-:Y:S01]  /*70e0*/  FMUL R4, R38.reuse, R8 ;  /* 0x0000000826047220 */ /* 0x040fe20000400000 */
[----:B------:R-:W-:Y:S01]  /*70f0*/  FMUL R5, R38, R9 ;  /* 0x0000000926057220 */ /* 0x000fe20000400000 */
[C---:B------:R-:W-:Y:S01]  /*7100*/  FFMA R3, R41.reuse, R40, R3 ;  /* 0x0000002829037223 */ /* 0x040fe20000000003 */
[----:B------:R-:W-:Y:S01]  /*7110*/  LOP3.LUT R40, R50, 0xffff0000, RZ, 0xc0, !PT ;  /* 0xffff000032287812 */ /* 0x000fe200078ec0ff */
[----:B------:R-:W-:Y:S01]  /*7120*/  FFMA R7, R41, R42, R7 ;  /* 0x0000002a29077223 */ /* 0x000fe20000000007 */
[----:B------:R-:W-:Y:S01]  /*7130*/  LOP3.LUT R42, R51, 0xffff0000, RZ, 0xc0, !PT ;  /* 0xffff0000332a7812 */ /* 0x000fe200078ec0ff */
[----:B------:R-:W-:Y:S01]  /*7140*/  FMUL R6, R38, R10 ;  /* 0x0000000a26067220 */ /* 0x000fe20000400000 */
[----:B------:R-:W-:Y:S01]  /*7150*/  F2FP.BF16.F32.PACK_AB R52, R2, R0 ;  /* 0x000000000234723e */ /* 0x000fe200000010ff */
[----:B------:R-:W-:Y:S01]  /*7160*/  FMUL R11, R38, R11 ;  /* 0x0000000b260b7220 */ /* 0x000fe20000400000 */
[----:B------:R-:W-:Y:S01]  /*7170*/  F2FP.BF16.F32.PACK_AB R53, R7, R3 ;  /* 0x000000030735723e */ /* 0x000fe200000010ff */
        /* <DEDUP_REMOVED lines=20> */
[C---:B------:R-:W-:Y:S01]  /*72c0*/  FMUL R12, R38.reuse, R16 ;  /* 0x00000010260c7220 */ /* 0x040fe20000400000 */
        /* <DEDUP_REMOVED lines=13> */
[----:B------:R1:W-:Y:S01]  /*73a0*/  STS.128 [R93+0x2000], R52 ;  /* 0x002000345d007388 */ /* 0x0003e20000000c00 */
[----:B------:R-:W-:Y:S01]  /*73b0*/  F2FP.BF16.F32.PACK_AB R70, R13, R12 ;  /* 0x0000000c0d46723e */ /* 0x000fe200000010ff */
[----:B------:R-:W-:Y:S01]  /*73c0*/  FFMA R19, R41, R40, R19 ;  /* 0x0000002829137223 */ /* 0x000fe20000000013 */
[----:B------:R-:W-:Y:S01]  /*73d0*/  LOP3.LUT R40, R64, 0xffff0000, RZ, 0xc0, !PT ;  /* 0xffff000040287812 */ /* 0x000fe200078ec0ff */
[C---:B------:R-:W-:Y:S01]  /*73e0*/  FMUL R16, R38.reuse, R20 ;  /* 0x0000001426107220 */ /* 0x040fe20000400000 */
[C---:B------:R-:W-:Y:S01]  /*73f0*/  FMUL R17, R38.reuse, R21 ;  /* 0x0000001526117220 */ /* 0x040fe20000400000 */
[C---:B------:R-:W-:Y:S01]  /*7400*/  FMUL R18, R38.reuse, R22 ;  /* 0x0000001626127220 */ /* 0x040fe20000400000 */
[----:B------:R-:W-:Y:S01]  /*7410*/  F2FP.BF16.F32.PACK_AB R71, R19, R14 ;  /* 0x0000000e1347723e */ /* 0x000fe200000010ff */
[----:B------:R-:W-:Y:S01]  /*7420*/  FMUL R23, R38, R23 ;  /* 0x0000001726177220 */ /* 0x000fe20000400000 */
[----:B------:R-:W-:Y:S01]  /*7430*/  FFMA R16, R41, R43, R16 ;  /* 0x0000002b29107223 */ /* 0x000fe20000000010 */
[----:B------:R-:W-:Y:S01]  /*7440*/  SHF.L.U32 R43, R67, 0x10, RZ ;  /* 0x00000010432b7819 */ /* 0x000fe200000006ff */
[C---:B------:R-:W-:Y:S01]  /*7450*/  FFMA R17, R41.reuse, R40, R17 ;  /* 0x0000002829117223 */ /* 0x040fe20000000011 */
[----:B------:R1:W-:Y:S01]  /*7460*/  STS.128 [R92+0x2010], R68 ;  /* 0x002010445c007388 */ /* 0x0003e20000000c00 */
        /* <DEDUP_REMOVED lines=8> */
[C---:B------:R-:W-:Y:S01]  /*74f0*/  FMUL R22, R38.reuse, R26 ;  /* 0x0000001a26167220 */ /* 0x040fe20000400000 */
[----:B------:R-:W-:Y:S01]  /*7500*/  FFMA R20, R41, R40, R20 ;  /* 0x0000002829147223 */ /* 0x000fe20000000014 */
[----:B------:R-:W-:Y:S01]  /*7510*/  LOP3.LUT R40, R67, 0xffff0000, RZ, 0xc0, !PT ;  /* 0xffff000043287812 */ /* 0x000fe200078ec0ff */
[C---:B------:R-:W-:Y:S01]  /*7520*/  FFMA R21, R41.reuse, R42, R21 ;  /* 0x0000002a29157223 */ /* 0x040fe20000000015 */
[C---:B------:R-:W-:Y:S01]  /*7530*/  FFMA R22, R41.reuse, R43, R22 ;  /* 0x0000002b29167223 */ /* 0x040fe20000000016 */
[----:B------:R-:W-:Y:S01]  /*7540*/  FMUL R27, R38, R27 ;  /* 0x0000001b261b7220 */ /* 0x000fe20000400000 */
[----:B------:R-:W-:Y:S01]  /*7550*/  SHF.L.U32 R43, R72, 0x10, RZ ;  /* 0x00000010482b7819 */ /* 0x000fe200000006ff */
[----:B------:R-:W-:Y:S01]  /*7560*/  FMUL R24, R38, R28 ;  /* 0x0000001c26187220 */ /* 0x000fe20000400000 */
[----:B------:R-:W-:Y:S01]  /*7570*/  LOP3.LUT R42, R72, 0xffff0000, RZ, 0xc0, !PT ;  /* 0xffff0000482a7812 */ /* 0x000fe200078ec0ff */
[C---:B------:R-:W-:Y:S01]  /*7580*/  FMUL R25, R38.reuse, R29 ;  /* 0x0000001d26197220 */ /* 0x040fe20000400000 */
[C---:B------:R-:W-:Y:S01]  /*7590*/  FMUL R26, R38.reuse, R30 ;  /* 0x0000001e261a7220 */ /* 0x040fe20000400000 */
[C---:B------:R-:W-:Y:S01]  /*75a0*/  FFMA R27, R41.reuse, R40, R27 ;  /* 0x00000028291b7223 */ /* 0x040fe2000000001b */
[----:B------:R-:W-:Y:S01]  /*75b0*/  FFMA R24, R41, R43, R24 ;  /* 0x0000002b29187223 */ /* 0x000fe20000000018 */
[----:B------:R-:W-:Y:S01]  /*75c0*/  LOP3.LUT R40, R73, 0xffff0000, RZ, 0xc0, !PT ;  /* 0xffff000049287812 */ /* 0x000fe200078ec0ff */
[C---:B------:R-:W-:Y:S01]  /*75d0*/  FFMA R25, R41.reuse, R42, R25 ;  /* 0x0000002a29197223 */ /* 0x040fe20000000019 */
[----:B------:R-:W-:Y:S01]  /*75e0*/  FMUL R31, R38, R31 ;  /* 0x0000001f261f7220 */ /* 0x000fe20000400000 */
[----:B------:R-:W-:Y:S01]  /*75f0*/  SHF.L.U32 R43, R74, 0x10, RZ ;  /* 0x000000104a2b7819 */ /* 0x000fe200000006ff */
[----:B------:R-:W-:Y:S01]  /*7600*/  FFMA R26, R41, R45, R26 ;  /* 0x0000002d291a7223 */ /* 0x000fe2000000001a */
        /* <DEDUP_REMOVED lines=29> */
[----:B------:R-:W-:Y:S02]  /*77e0*/  UIADD3 UR9, UPT, UPT, UR49, 0x20, URZ ;  /* 0x0000002031097890 */ /* 0x000fe4000fffe0ff */
[----:B------:R-:W-:Y:S01]  /*77f0*/  UIADD3 UR8, UPT, UPT, UR44, 0x2200, URZ ;  /* 0x000022002c087890 */ /* 0x000fe2000fffe0ff */
[----:B------:R-:W-:Y:S01]  /*7800*/  UMOV UR10, UR50 ;  /* 0x00000032000a7c82 */ /* 0x000fe20008000000 */
[----:B------:R-:W-:Y:S01]  /*7810*/  UMOV UR11, UR36 ;  /* 0x00000024000b7c82 */ /* 0x000fe20008000000 */
[----:B---3--:R-:W-:Y:S04]  /*7820*/  UIADD3 UR4, UP0, UPT, UR6, 0x680, URZ ;  /* 0x0000068006047890 */ /* 0x008fe8000ff1e0ff */
[----:B------:R-:W-:Y:S09]  /*7830*/  UIADD3.X UR5, UPT, UPT, URZ, UR7, URZ, UP0, !UPT ;  /* 0x00000007ff057290 */ /* 0x000ff200087fe4ff */
[----:B------:R3:W-:Y:S01]  /*7840*/  UTMASTG.3D [UR8], [UR4] ;  /* 0x00000008040073b5 */ /* 0x0007e20008010000 */
[----:B------:R0:W-:Y:S01]  /*7850*/  UTMACMDFLUSH ;  /* 0x00000000000079b7 */ /* 0x0001e20000000000 */
[----:B---3--:R-:W-:Y:S04]  /*7860*/  DEPBAR.LE SB0, 0x1 ;  /* 0x000080400000791a */ /* 0x008fe80000000000 */
.L_x_116:
[----:B------:R-:W-:Y:S05]  /*7870*/  BSYNC.RECONVERGENT B0 ;  /* 0x0000000000007941 */ /* 0x000fea0003800200 */
.L_x_115:
[----:B------:R-:W-:Y:S01]  /*7880*/  BAR.SYNC.DEFER_BLOCKING 0x1, 0x80 ;  /* 0x0042000000007b1d */ /* 0x000fe20000010000 */
[----:B------:R-:W-:Y:S04]  /*7890*/  UIADD3 UR4, UPT, UPT, UR46, 0x1, URZ ;  /* 0x000000012e047890 */ /* 0x000fe8000fffe0ff */
[----:B------:R-:W-:Y:S04]  /*78a0*/  UISETP.NE.AND UP0, UPT, UR4, 0x4, UPT ;  /* 0x000000040400788c */ /* 0x000fe8000bf05270 */
[----:B------:R-:W-:Y:S01]  /*78b0*/  USEL UR45, UR4, URZ, UP0 ;  /* 0x000000ff042d7287 */ /* 0x000fe20008000000 */
[----:B------:R3:W-:Y:S01]  /*78c0*/  @P6 SYNCS.ARRIVE.TRANS64.RED.A1T0 RZ, [R61+URZ], RZ ;  /* 0x000000ff3dff69a7 */ /* 0x0007e200081004ff */
[----:B------:R-:W-:Y:S01]  /*78d0*/  BSSY B1, `(.L_x_117) ;  /* 0x0000017000017945 */ /* 0x000fe20003800000 */
[----:B------:R-:W4:Y:S02]  /*78e0*/  @P6 SYNCS.PHASECHK.TRANS64.TRYWAIT P0, [R62+URZ+0x50], R63 ;  /* 0x0000503f3e0065a7 */ /* 0x000f2400080011ff */
[----:B----4-:R-:W-:Y:S01]  /*78f0*/  @P6 SEL R47, RZ, 0x1, !P0 ;  /* 0x00000001ff2f6807 */ /* 0x010fe20004000000 */
[----:B---3--:R-:W-:Y:S06]  /*7900*/  @!P6 BRA `(.L_x_118) ;  /* 0x00000000004ce947 */ /* 0x008fec0003800000 */
        /* <DEDUP_REMOVED lines=9> */
[----:B------:R-:W-:Y:S04]  /*79a0*/  SHF.L.U32 R5, R90, 0x1f, RZ ;  /* 0x0000001f5a057819 */ /* 0x000fe800000006ff */
[----:B------:R-:W3:Y:S02]  /*79b0*/  SYNCS.PHASECHK.TRANS64.TRYWAIT P0, [R62+URZ+0x50], R5 ;  /* 0x000050053e0075a7 */ /* 0x000ee400080011ff */
[----:B---3--:R-:W-:Y:S05]  /*79c0*/  @!P0 BRA `(.L_x_121) ;  /* 0x00000024008c8947 */ /* 0x008fea0003800000 */
.L_x_120:
[----:B------:R-:W-:Y:S05]  /*79d0*/  BSYNC B0 ;  /* 0x0000000000007941 */ /* 0x000fea0003800000 */
.L_x_119:
[----:B------:R-:W-:Y:S02]  /*79e0*/  ISETP.NE.AND P0, PT, R60, RZ, PT ;  /* 0x000000ff3c00720c */ /* 0x000fe40003f05270 */
[----:B------:R-:W-:Y:S11]  /*79f0*/  IADD3 R46, PT, PT, R46, 0x1, RZ ;  /* 0x000000012e2e7810 */ /* 0x000ff60007ffe0ff */
[----:B------:R4:W1:Y:S04]  /*7a00*/  @P0 LDS.128 R48, [R4] ;  /* 0x0000000004300984 */ /* 0x0008680000000c00 */
[----:B------:R4:W1:Y:S04]  /*7a10*/  @P0 LDS.128 R56, [R3+0x10] ;  /* 0x0000100003380984 */ /* 0x0008680000000c00 */
[----:B------:R4:W1:Y:S04]  /*7a20*/  @P0 LDS.128 R64, [R2+0x20] ;  /* 0x0000200002400984 */ /* 0x0008680000000c00 */
[----:B------:R4:W1:Y:S02]  /*7a30*/  @P0 LDS.128 R72, [R0+0x30] ;  /* 0x0000300000480984 */ /* 0x0008640000000c00 */
.L_x_118:
[----:B------:R-:W-:Y:S05]  /*7a40*/  BSYNC B1 ;  /* 0x0000000000017941 */ /* 0x000fea0003800000 */
.L_x_117:
[----:B----4-:R-:W-:Y:S05]  /*7a50*/  VIADD R0, R39, 0x40 ;  /* 0x0000004027007836 */ /* 0x010fea0000000000 */
        /* <DEDUP_REMOVED lines=9> */
[----:B------:R-:W4:Y:S01]  /*7af0*/  LDCU.64 UR6, c[0x4][0x78] ;  /* 0x01000f00ff0677ac */ /* 0x000f220008000a00 */
[----:B------:R-:W1:Y:S01]  /*7b00*/  LDC.64 R2, c[0x4][R3] ;  /* 0x0100000003027b82 */ /* 0x000e620000000a00 */
[----:B------:R-:W5:Y:S01]  /*7b10*/  LDCU.64 UR4, c[0x4][0x10] ;  /* 0x01000200ff0477ac */ /* 0x000f620008000a00 */
[----:B---3--:R-:W-:Y:S01]  /*7b20*/  MOV R5, UR9 ;  /* 0x0000000900057c02 */ /* 0x008fe20008000f00 */
[----:B------:R-:W-:Y:S01]  /*7b30*/  IMAD.U32 R4, RZ, RZ, UR8 ;  /* 0x00000008ff047e24 */ /* 0x000fe2000f8e00ff */
[----:B----4-:R-:W-:Y:S01]  /*7b40*/  MOV R7, UR7 ;  /* 0x0000000700077c02 */ /* 0x010fe20008000f00 */
[----:B------:R-:W-:Y:S01]  /*7b50*/  IMAD.U32 R6, RZ, RZ, UR6 ;  /* 0x00000006ff067e24 */ /* 0x000fe2000f8e00ff */
[----:B-----5:R-:W-:Y:S01]  /*7b60*/  MOV R11, UR5 ;  /* 0x00000005000b7c02 */ /* 0x020fe20008000f00 */
[----:B------:R-:W-:Y:S02]  /*7b70*/  IMAD.U32 R10, RZ, RZ, UR4 ;  /* 0x00000004ff0a7e24 */ /* 0x000fe4000f8e00ff */
[----:B------:R-:W-:Y:S07]  /*7b80*/  LEPC R20, `(.L_x_122) ;  /* 0x000000001014794e */ /* 0x000fee0000000000 */
[----:B-12---:R-:W-:Y:S05]  /*7b90*/  CALL.ABS.NOINC R2 ;  /* 0x0000000002007343 */ /* 0x006fea0003c00000 */
.L_x_122:
        /* <DEDUP_REMOVED lines=10> */
[----:B---3--:R-:W1:Y:S01]  /*7c40*/  LDTM.x32 R4, tmem[UR4+0x40] ;  /* 0x00004004000479ee */ /* 0x008e6200082c0000 */
        /* <DEDUP_REMOVED lines=136> */
.L_x_124:
[----:B------:R-:W-:Y:S05]  /*84d0*/  BSYNC.RECONVERGENT B0 ;  /* 0x0000000000007941 */ /* 0x000fea0003800200 */
.L_x_123:
        /* <DEDUP_REMOVED lines=21> */
.L_x_128:
[----:B------:R-:W-:Y:S05]  /*8630*/  BSYNC B0 ;  /* 0x0000000000007941 */ /* 0x000fea0003800000 */
.L_x_127:
[----:B------:R-:W-:Y:S11]  /*8640*/  ISETP.NE.AND P0, PT, R60, RZ, PT ;  /* 0x000000ff3c00720c */ /* 0x000ff60003f05270 */
[----:B------:R-:W-:Y:S02]  /*8650*/  @!UPT UIADD3 URZ, UPT, UPT, URZ, URZ, URZ ;  /* 0x000000fffffff290 */ /* 0x000fe4000fffe0ff */
[----:B------:R4:W1:Y:S04]  /*8660*/  @P0 LDS.128 R48, [R3] ;  /* 0x0000000003300984 */ /* 0x0008680000000c00 */
[----:B------:R4:W1:Y:S04]  /*8670*/  @P0 LDS.128 R56, [R2+0x10] ;  /* 0x0000100002380984 */ /* 0x0008680000000c00 */
[----:B------:R4:W1:Y:S04]  /*8680*/  @P0 LDS.128 R64, [R0+0x20] ;  /* 0x0000200000400984 */ /* 0x0008680000000c00 */
[----:B------:R4:W1:Y:S02]  /*8690*/  @P0 LDS.128 R72, [R46+0x30] ;  /* 0x000030002e480984 */ /* 0x0008640000000c00 */
.L_x_126:
[----:B------:R-:W-:Y:S05]  /*86a0*/  BSYNC B1 ;  /* 0x0000000000017941 */ /* 0x000fea0003800000 */
.L_x_125:
        /* <DEDUP_REMOVED lines=21> */
.L_x_130:
[----:B------:R-:W-:Y:S01]  /*8800*/  ISETP.NE.AND P0, PT, R95, RZ, PT ;  /* 0x000000ff5f00720c */ /* 0x000fe20003f05270 */
[----:B------:R-:W-:Y:S05]  /*8810*/  WARPSYNC.ALL ;  /* 0x0000000000007948 */ /* 0x000fea0003800000 */
[----:B------:R-:W-:Y:S01]  /*8820*/  R2UR UR4, R39 ;  /* 0x00000000270472ca */ /* 0x000fe200000e0000 */
[----:B------:R-:W-:Y:S01]  /*8830*/  BSSY.RECONVERGENT B0, `(.L_x_131) ;  /* 0x000008d000007945 */ /* 0x000fe20003800200 */
[----:B------:R-:W-:Y:S02]  /*8840*/  R2UR UR5, R99 ;  /* 0x00000000630572ca */ /* 0x000fe400000e0000 */
[C---:B-1----:R-:W-:Y:S02]  /*8850*/  SHF.L.U32 R40, R48.reuse, 0x10, RZ ;  /* 0x0000001030287819 */ /* 0x042fe400000006ff */
[----:B------:R-:W-:Y:S02]  /*8860*/  LOP3.LUT R42, R48, 0xffff0000, RZ, 0xc0, !PT ;  /* 0xffff0000302a7812 */ /* 0x000fe400078ec0ff */
[C---:B------:R-:W-:Y:S02]  /*8870*/  SHF.L.U32 R43, R49.reuse, 0x10, RZ ;  /* 0x00000010312b7819 */ /* 0x040fe400000006ff */
[----:B------:R-:W-:Y:S02]  /*8880*/  LOP3.LUT R44, R49, 0xffff0000, RZ, 0xc0, !PT ;  /* 0xffff0000312c7812 */ /* 0x000fe400078ec0ff */
[C---:B------:R-:W-:Y:S01]  /*8890*/  SHF.L.U32 R45, R50.reuse, 0x10, RZ ;  /* 0x00000010322d7819 */ /* 0x040fe200000006ff */
[----:B---3--:R-:W1:Y:S01]  /*88a0*/  LDTM.x32 R4, tmem[UR4+0x60] ;  /* 0x00006004000479ee */ /* 0x008e6200082c0000 */
[----:B------:R-:W-:Y:S01]  /*88b0*/  LOP3.LUT R46, R50, 0xffff0000, RZ, 0xc0, !PT ;  /* 0xffff0000322e7812 */ /* 0x000fe200078ec0ff */
[----:B------:R-:W-:Y:S01]  /*88c0*/  NOP ;  /* 0x0000000000007918 */ /* 0x000fe20000000000 */
[C---:B------:R-:W-:Y:S01]  /*88d0*/  SHF.L.U32 R47, R51.reuse, 0x10, RZ ;  /* 0x00000010332f7819 */ /* 0x040fe200000006ff */
[----:B------:R-:W-:Y:S01]  /*88e0*/  UIADD3 UR4, UPT, UPT, UR5, 0xe0, URZ ;  /* 0x000000e005047890 */ /* 0x000fe2000fffe0ff */
[----:B------:R-:W-:Y:S02]  /*88f0*/  LOP3.LUT R49, R51, 0xffff0000, RZ, 0xc0, !PT ;  /* 0xffff000033317812 */ /* 0x000fe400078ec0ff */
[C---:B------:R-:W-:Y:S01]  /*8900*/  SHF.L.U32 R48, R56.reuse, 0x10, RZ ;  /* 0x0000001038307819 */ /* 0x040fe200000006ff */
[----:B------:R-:W-:Y:S01]  /*8910*/  UPRMT UR4, UR47, 0x654, UR4 ;  /* 0x000006542f047896 */ /* 0x000fe20008000004 */
[----:B------:R-:W-:Y:S02]  /*8920*/  LOP3.LUT R51, R56, 0xffff0000, RZ, 0xc0, !PT ;  /* 0xffff000038337812 */ /* 0x000fe400078ec0ff */
[C---:B------:R-:W-:Y:S02]  /*8930*/  SHF.L.U32 R50, R57.reuse, 0x10, RZ ;  /* 0x0000001039327819 */ /* 0x040fe400000006ff */
[----:B------:R-:W-:Y:S02]  /*8940*/  LOP3.LUT R52, R57, 0xffff0000, RZ, 0xc0, !PT ;  /* 0xffff000039347812 */ /* 0x000fe400078ec0ff */
[C---:B------:R-:W-:Y:S02]  /*8950*/  SHF.L.U32 R53, R58.reuse, 0x10, RZ ;  /* 0x000000103a357819 */ /* 0x040fe400000006ff */
[----:B------:R-:W-:Y:S01]  /*8960*/  LOP3.LUT R54, R58, 0xffff0000, RZ, 0xc0, !PT ;  /* 0xffff00003a367812 */ /* 0x000fe200078ec0ff */
[----:B-1----:R-:W-:Y:S01]  /*8970*/  SYNCS.ARRIVE.TRANS64.RED.A1T0 RZ, [UR4], RZ ;  /* 0x000000ffffff79a7 */ /* 0x002fe20008100404 */
[C---:B------:R-:W-:Y:S02]  /*8980*/  SHF.L.U32 R55, R59.reuse, 0x10, RZ ;  /* 0x000000103b377819 */ /* 0x040fe400000006ff */
[----:B------:R-:W-:Y:S02]  /*8990*/  LOP3.LUT R56, R59, 0xffff0000, RZ, 0xc0, !PT ;  /* 0xffff00003b387812 */ /* 0x000fe400078ec0ff */
[----:B------:R-:W-:Y:S01]  /*89a0*/  SHF.L.U32 R57, R64, 0x10, RZ ;  /* 0x0000001040397819 */ /* 0x000fe200000006ff */
[C---:B------:R-:W-:Y:S01]  /*89b0*/  FMUL R4, R38.reuse, R4 ;  /* 0x0000000426047220 */ /* 0x040fe20000400000 */
[C---:B------:R-:W-:Y:S01]  /*89c0*/  FMUL R5, R38.reuse, R5 ;  /* 0x0000000526057220 */ /* 0x040fe20000400000 */
[----:B------:R-:W-:Y:S01]  /*89d0*/  FMUL R6, R38, R6 ;  /* 0x0000000626067220 */ /* 0x000fe20000400000 */
[----:B------:R-:W-:Y:S01]  /*89e0*/  LOP3.LUT R58, R64, 0xffff0000, RZ, 0xc0, !PT ;  /* 0xffff0000403a7812 */ /* 0x000fe200078ec0ff */
[C---:B------:R-:W-:Y:S01]  /*89f0*/  FFMA R4, R41.reuse, R40, R4 ;  /* 0x0000002829047223 */ /* 0x040fe20000000004 */
[----:B------:R-:W-:Y:S01]  /*8a00*/  FFMA R5, R41, R42, R5 ;  /* 0x0000002a29057223 */ /* 0x000fe20000000005 */
[----:B------:R-:W-:Y:S01]  /*8a10*/  SHF.L.U32 R59, R65, 0x10, RZ ;  /* 0x00000010413b7819 */ /* 0x000fe200000006ff */
[----:B------:R-:W-:Y:S01]  /*8a20*/  FFMA R6, R41, R43, R6 ;  /* 0x0000002b29067223 */ /* 0x000fe20000000006 */
[C---:B------:R-:W-:Y:S01]  /*8a30*/  FMUL R7, R38.reuse, R7 ;  /* 0x0000000726077220 */ /* 0x040fe20000400000 */
[----:B------:R-:W-:Y:S01]  /*8a40*/  LOP3.LUT R60, R65, 0xffff0000, RZ, 0xc0, !PT ;  /* 0xffff0000413c7812 */ /* 0x000fe200078ec0ff */
[C---:B------:R-:W-:Y:S01]  /*8a50*/  FMUL R8, R38.reuse, R8 ;  /* 0x0000000826087220 */ /* 0x040fe20000400000 */
[----:B------:R-:W-:Y:S01]  /*8a60*/  F2FP.BF16.F32.PACK_AB R100, R5, R4 ;  /* 0x000000040564723e */ /* 0x000fe200000010ff */
[C---:B------:R-:W-:Y:S01]  /*8a70*/  FFMA R7, R41.reuse, R44, R7 ;  /* 0x0000002c29077223 */ /* 0x040fe20000000007 */
[----:B------:R-:W-:Y:S01]  /*8a80*/  FMUL R9, R38, R9 ;  /* 0x0000000926097220 */ /* 0x000fe20000400000 */
[----:B------:R-:W-:Y:S01]  /*8a90*/  FFMA R8, R41, R45, R8 ;  /* 0x0000002d29087223 */ /* 0x000fe20000000008 */
[----:B------:R-:W-:Y:S01]  /*8aa0*/  SHF.L.U32 R61, R66, 0x10, RZ ;  /* 0x00000010423d7819 */ /* 0x000fe200000006ff */
[C---:B------:R-:W-:Y:S01]  /*8ab0*/  FMUL R0, R38.reuse, R10 ;  /* 0x0000000a26007220 */ /* 0x040fe20000400000 */
[----:B------:R-:W-:Y:S01]  /*8ac0*/  F2FP.BF16.F32.PACK_AB R101, R7, R6 ;  /* 0x000000060765723e */ /* 0x000fe200000010ff */
[C---:B------:R-:W-:Y:S01]  /*8ad0*/  FFMA R9, R41.reuse, R46, R9 ;  /* 0x0000002e29097223 */ /* 0x040fe20000000009 */
[----:B------:R-:W-:Y:S01]  /*8ae0*/  FMUL R2, R38, R11 ;  /* 0x0000000b26027220 */ /* 0x000fe20000400000 */
[----:B------:R-:W-:Y:S01]  /*8af0*/  FFMA R0, R41, R47, R0 ;  /* 0x0000002f29007223 */ /* 0x000fe20000000000 */
[----:B------:R-:W-:Y:S01]  /*8b00*/  LOP3.LUT R62, R66, 0xffff0000, RZ, 0xc0, !PT ;  /* 0xffff0000423e7812 */ /* 0x000fe200078ec0ff */
[C---:B------:R-:W-:Y:S01]  /*8b10*/  FMUL R3, R38.reuse, R12 ;  /* 0x0000000c26037220 */ /* 0x040fe20000400000 */
[----:B------:R-:W-:Y:S01]  /*8b20*/  F2FP.BF16.F32.PACK_AB R102, R9, R8 ;  /* 0x000000080966723e */ /* 0x000fe200000010ff */
[C---:B------:R-:W-:Y:S01]  /*8b30*/  FFMA R2, R41.reuse, R49, R2 ;  /* 0x0000003129027223 */ /* 0x040fe20000000002 */
[C---:B------:R-:W-:Y:S01]  /*8b40*/  FMUL R10, R38.reuse, R13 ;  /* 0x0000000d260a7220 */ /* 0x040fe20000400000 */
[----:B------:R-:W-:Y:S01]  /*8b50*/  FFMA R3, R41, R48, R3 ;  /* 0x0000003029037223 */ /* 0x000fe20000000003 */
[----:B------:R-:W-:Y:S01]  /*8b60*/  SHF.L.U32 R63, R67, 0x10, RZ ;  /* 0x00000010433f7819 */ /* 0x000fe200000006ff */
[----:B------:R-:W-:Y:S01]  /*8b70*/  FMUL R11, R38, R14 ;  /* 0x0000000e260b7220 */ /* 0x000fe20000400000 */
[----:B------:R-:W-:Y:S01]  /*8b80*/  F2FP.BF16.F32.PACK_AB R103, R2, R0 ;  /* 0x000000000267723e */ /* 0x000fe200000010ff */
[----:B------:R-:W-:Y:S01]  /*8b90*/  FFMA R10, R41, R51, R10 ;  /* 0x00000033290a7223 */ /* 0x000fe2000000000a */
[C---:B------:R-:W-:Y:S01]  /*8ba0*/  FMUL R15, R38.reuse, R15 ;  /* 0x0000000f260f7220 */ /* 0x040fe20000400000 */
[C---:B------:R-:W-:Y:S01]  /*8bb0*/  FMUL R12, R38.reuse, R16 ;  /* 0x00000010260c7220 */ /* 0x040fe20000400000 */
[----:B------:R-:W-:Y:S01]  /*8bc0*/  FMUL R13, R38, R17 ;  /* 0x00000011260d7220 */ /* 0x000fe20000400000 */
[----:B------:R1:W-:Y:S01]  /*8bd0*/  STS.128 [R93+0x6000], R100 ;  /* 0x006000645d007388 */ /* 0x0003e20000000c00 */
[----:B------:R-:W-:Y:S01]  /*8be0*/  LOP3.LUT R64, R67, 0xffff0000, RZ, 0xc0, !PT ;  /* 0xffff000043407812 */ /* 0x000fe200078ec0ff */
[C---:B------:R-:W-:Y:S01]  /*8bf0*/  FFMA R11, R41.reuse, R50, R11 ;  /* 0x00000032290b7223 */ /* 0x040fe2000000000b */
[----:B------:R-:W-:Y:S01]  /*8c00*/  SHF.L.U32 R65, R72, 0x10, RZ ;  /* 0x0000001048417819 */ /* 0x000fe200000006ff */
[C---:B------:R-:W-:Y:S01]  /*8c10*/  FFMA R15, R41.reuse, R52, R15 ;  /* 0x00000034290f7223 */ /* 0x040fe2000000000f */
[----:B------:R-:W-:Y:S01]  /*8c20*/  F2FP.BF16.F32.PACK_AB R104, R10, R3 ;  /* 0x000000030a68723e */ /* 0x000fe200000010ff */
[C---:B------:R-:W-:Y:S01]  /*8c30*/  FFMA R12, R41.reuse, R53, R12 ;  /* 0x00000035290c7223 */ /* 0x040fe2000000000c */
[C---:B------:R-:W-:Y:S01]  /*8c40*/  FFMA R13, R41.reuse, R54, R13 ;  /* 0x00000036290d7223 */ /* 0x040fe2000000000d */
[C---:B------:R-:W-:Y:S01]  /*8c50*/  FMUL R14, R38.reuse, R18 ;  /* 0x00000012260e7220 */ /* 0x040fe20000400000 */
[C---:B------:R-:W-:Y:S01]  /*8c60*/  FMUL R19, R38.reuse, R19 ;  /* 0x0000001326137220 */ /* 0x040fe20000400000 */
[C---:B------:R-:W-:Y:S01]  /*8c70*/  FMUL R16, R38.reuse, R20 ;  /* 0x0000001426107220 */ /* 0x040fe20000400000 */
[C---:B------:R-:W-:Y:S01]  /*8c80*/  FMUL R17, R38.reuse, R21 ;  /* 0x0000001526117220 */ /* 0x040fe20000400000 */
[C---:B------:R-:W-:Y:S01]  /*8c90*/  FFMA R14, R41.reuse, R55, R14 ;  /* 0x00000037290e7223 */ /* 0x040fe2000000000e */
        /* <DEDUP_REMOVED lines=9> */
[----:B------:R-:W-:Y:S01]  /*8d30*/  FFMA R23, R41, R60, R23 ;  /* 0x0000003c29177223 */ /* 0x000fe20000000017 */
[C---:B------:R-:W-:Y:S01]  /*8d40*/  FMUL R27, R38.reuse, R27 ;  /* 0x0000001b261b7220 */ /* 0x040fe20000400000 */
[----:B------:R-:W-:Y:S01]  /*8d50*/  F2FP.BF16.F32.PACK_AB R105, R15, R11 ;  /* 0x0000000b0f69723e */ /* 0x000fe200000010ff */
[----:B------:R-:W-:Y:S01]  /*8d60*/  FFMA R20, R41, R61, R20 ;  /* 0x0000003d29147223 */ /* 0x000fe20000000014 */
[----:B------:R-:W-:Y:S01]  /*8d70*/  F2FP.BF16.F32.PACK_AB R106, R13, R12 ;  /* 0x0000000c0d6a723e */ /* 0x000fe200000010ff */
[----:B------:R-:W-:Y:S01]  /*8d80*/  FMUL R24, R38, R28 ;  /* 0x0000001c26187220 */ /* 0x000fe20000400000 */
[----:B------:R-:W-:Y:S01]  /*8d90*/  F2FP.BF16.F32.PACK_AB R107, R19, R14 ;  /* 0x0000000e136b723e */ /* 0x000fe200000010ff */
[----:B------:R-:W-:Y:S01]  /*8da0*/  FFMA R21, R41, R62, R21 ;  /* 0x0000003e29157223 */ /* 0x000fe20000000015 */
[----:B------:R-:W-:Y:S01]  /*8db0*/  LOP3.LUT R66, R72, 0xffff0000, RZ, 0xc0, !PT ;  /* 0xffff000048427812 */ /* 0x000fe200078ec0ff */
[C---:B------:R-:W-:Y:S01]  /*8dc0*/  FMUL R25, R38.reuse, R29 ;  /* 0x0000001d26197220 */ /* 0x040fe20000400000 */
[----:B------:R-:W-:Y:S01]  /*8dd0*/  SHF.L.U32 R67, R73, 0x10, RZ ;  /* 0x0000001049437819 */ /* 0x000fe200000006ff */
[----:B------:R1:W-:Y:S01]  /*8de0*/  STS.128 [R92+0x6010], R104 ;  /* 0x006010685c007388 */ /* 0x0003e20000000c00 */
[----:B------:R-:W-:Y:S01]  /*8df0*/  FFMA R22, R41, R63, R22 ;  /* 0x0000003f29167223 */ /* 0x000fe20000000016 */
[----:B------:R-:W-:Y:S01]  /*8e00*/  LOP3.LUT R68, R73, 0xffff0000, RZ, 0xc0, !PT ;  /* 0xffff000049447812 */ /* 0x000fe200078ec0ff */
[----:B------:R-:W-:Y:S01]  /*8e10*/  FMUL R26, R38, R30 ;  /* 0x0000001e261a7220 */ /* 0x000fe20000400000 */
[C---:B------:R-:W-:Y:S01]  /*8e20*/  FFMA R27, R41.reuse, R64, R27 ;  /* 0x00000040291b7223 */ /* 0x040fe2000000001b */
[----:B------:R-:W-:Y:S01]  /*8e30*/  SHF.L.U32 R69, R74, 0x10, RZ ;  /* 0x000000104a457819 */ /* 0x000fe200000006ff */
[----:B------:R-:W-:Y:S01]  /*8e40*/  FMUL R31, R38, R31 ;  /* 0x0000001f261f7220 */ /* 0x000fe20000400000 */
[C---:B------:R-:W-:Y:S01]  /*8e50*/  FFMA R24, R41.reuse, R65, R24 ;  /* 0x0000004129187223 */ /* 0x040fe20000000018 */
[----:B------:R-:W-:Y:S01]  /*8e60*/  LOP3.LUT R70, R74, 0xffff0000, RZ, 0xc0, !PT ;  /* 0xffff00004a467812 */ /* 0x000fe200078ec0ff */
[C---:B------:R-:W-:Y:S01]  /*8e70*/  FMUL R28, R38.reuse, R32 ;  /* 0x00000020261c7220 */ /* 0x040fe20000400000 */
[----:B------:R-:W-:Y:S01]  /*8e80*/  FFMA R25, R41, R66, R25 ;  /* 0x0000004229197223 */ /* 0x000fe20000000019 */
[----:B------:R-:W-:Y:S01]  /*8e90*/  SHF.L.U32 R71, R75, 0x10, RZ ;  /* 0x000000104b477819 */ /* 0x000fe200000006ff */
[C---:B------:R-:W-:Y:S01]  /*8ea0*/  FMUL R29, R38.reuse, R33 ;  /* 0x00000021261d7220 */ /* 0x040fe20000400000 */
[----:B------:R-:W-:Y:S01]  /*8eb0*/  FFMA R26, R41, R67, R26 ;  /* 0x00000043291a7223 */ /* 0x000fe2000000001a */
[----:B------:R-:W-:Y:S01]  /*8ec0*/  LOP3.LUT R72, R75, 0xffff0000, RZ, 0xc0, !PT ;  /* 0xffff00004b487812 */ /* 0x000fe200078ec0ff */
        /* <DEDUP_REMOVED lines=8> */
[----:B------:R-:W-:Y:S01]  /*8f50*/  FFMA R30, R41, R71, R30 ;  /* 0x00000047291e7223 */ /* 0x000fe2000000001e */
[----:B------:R-:W-:Y:S01]  /*8f60*/  F2FP.BF16.F32.PACK_AB R111, R27, R22 ;  /* 0x000000161b6f723e */ /* 0x000fe200000010ff */
[----:B------:R-:W-:Y:S01]  /*8f70*/  FFMA R35, R41, R72, R35 ;  /* 0x0000004829237223 */ /* 0x000fe20000000023 */
[----:B------:R-:W-:Y:S02]  /*8f80*/  F2FP.BF16.F32.PACK_AB R112, R25, R24 ;  /* 0x000000181970723e */ /* 0x000fe400000010ff */
[----:B------:R-:W-:Y:S01]  /*8f90*/  F2FP.BF16.F32.PACK_AB R113, R31, R26 ;  /* 0x0000001a1f71723e */ /* 0x000fe200000010ff */
[----:B------:R1:W-:Y:S01]  /*8fa0*/  STS.128 [R91+0x6020], R108 ;  /* 0x0060206c5b007388 */ /* 0x0003e20000000c00 */
        /* <DEDUP_REMOVED lines=21> */
.L_x_132:
[----:B------:R-:W-:Y:S05]  /*9100*/  BSYNC.RECONVERGENT B0 ;  /* 0x0000000000007941 */ /* 0x000fea0003800200 */
.L_x_131:
[----:B------:R-:W-:Y:S01]  /*9110*/  BAR.SYNC.DEFER_BLOCKING 0x1, 0x80 ;  /* 0x0042000000007b1d */ /* 0x000fe20000010000 */
[----:B------:R-:W-:Y:S01]  /*9120*/  UISETP.NE.AND UP0, UPT, UR52, -0x4, UPT ;  /* 0xfffffffc3400788c */ /* 0x000fe2000bf05270 */
[----:B------:R-:W-:Y:S08]  /*9130*/  IADD3 R0, PT, PT, R36, 0x1, RZ ;  /* 0x0000000124007810 */ /* 0x000ff00007ffe0ff */
[----:B------:R-:W-:Y:S05]  /*9140*/  BRA.U !UP0, `(.L_x_133) ;  /* 0x0000000108287547 */ /* 0x000fea000b800000 */
[----:B------:R-:W-:Y:S01]  /*9150*/  ISETP.NE.AND P0, PT, R98, RZ, PT ;  /* 0x000000ff6200720c */ /* 0x000fe20003f05270 */
[----:B------:R-:W-:Y:S01]  /*9160*/  IMAD.U32 R3, RZ, RZ, UR46 ;  /* 0x0000002eff037e24 */ /* 0x000fe2000f8e00ff */
[----:B------:R-:W-:Y:S01]  /*9170*/  UIADD3 UR4, UPT, UPT, UR46, 0x1, URZ ;  /* 0x000000012e047890 */ /* 0x000fe2000fffe0ff */
[----:B------:R-:W-:Y:S03]  /*9180*/  IMAD.U32 R2, RZ, RZ, UR47 ;  /* 0x0000002fff027e24 */ /* 0x000fe6000f8e00ff */
[----:B------:R-:W-:Y:S04]  /*9190*/  UISETP.NE.AND UP0, UPT, UR4, 0x4, UPT ;  /* 0x000000040400788c */ /* 0x000fe8000bf05270 */
[----:B------:R-:W-:Y:S03]  /*91a0*/  USEL UR46, UR4, URZ, UP0 ;  /* 0x000000ff042e7287 */ /* 0x000fe60008000000 */
[----:B------:R-:W-:Y:S05]  /*91b0*/  @P0 LEA R3, R3, UR44, 0x3 ;  /* 0x0000002c03030c11 */ /* 0x000fea000f8e18ff */
[----:B------:R-:W-:Y:S05]  /*91c0*/  @P0 VIADD R3, R3, 0x70 ;  /* 0x0000007003030836 */ /* 0x000fea0000000000 */
[----:B------:R-:W-:Y:S04]  /*91d0*/  @P0 PRMT R2, R2, 0x654, R3 ;  /* 0x0000065402020816 */ /* 0x000fe80000000003 */
[----:B------:R3:W-:Y:S03]  /*91e0*/  @P0 SYNCS.ARRIVE.TRANS64.RED.A1T0 RZ, [R2+URZ], RZ ;  /* 0x000000ff02ff09a7 */ /* 0x0007e600081004ff */
.L_x_133:
[----:B------:R-:W-:Y:S01]  /*91f0*/  R2UR UR4, R82 ;  /* 0x00000000520472ca */ /* 0x000fe200000e0000 */
[----:B------:R-:W-:Y:S01]  /*9200*/  UISETP.NE.AND UP0, UPT, UR62, URZ, UPT ;  /* 0x000000ff3e00728c */ /* 0x000fe2000bf05270 */
[----:B------:R-:W-:Y:S01]  /*9210*/  ISETP.NE.AND P0, PT, R86, 0x2, PT ;  /* 0x000000025600780c */ /* 0x000fe20003f05270 */
[----:B------:R-:W-:Y:S01]  /*9220*/  UIADD3 UR20, UPT, UPT, UR37, UR63, URZ ;  /* 0x0000003f25147290 */ /* 0x000fe2000fffe0ff */
[----:B------:R-:W-:Y:S01]  /*9230*/  ISETP.NE.AND P1, PT, R0, 0x4, PT ;  /* 0x000000040000780c */ /* 0x000fe20003f25270 */
[----:B------:R-:W-:Y:S01]  /*9240*/  UIADD3 UR52, UPT, UPT, UR52, 0x4, URZ ;  /* 0x0000000434347890 */ /* 0x000fe2000fffe0ff */
[----:B------:R-:W-:Y:S01]  /*9250*/  SEL R3, RZ, 0x1, P0 ;  /* 0x00000001ff037807 */ /* 0x000fe20000000000 */
[----:B------:R-:W-:Y:S01]  /*9260*/  UMOV UR36, UR61 ;  /* 0x0000003d00247c82 */ /* 0x000fe20008000000 */
[----:B---3--:R-:W-:Y:S02]  /*9270*/  SEL R2, RZ, 0x1, P1 ;  /* 0x00000001ff027807 */ /* 0x008fe40000800000 */
[----:B------:R-:W-:Y:S02]  /*9280*/  LOP3.LUT R88, R88, R3, RZ, 0x3c, !PT ;  /* 0x0000000358587212 */ /* 0x000fe400078e3cff */
[----:B------:R-:W-:Y:S01]  /*9290*/  LOP3.LUT R89, R89, R2, RZ, 0x3c, !PT ;  /* 0x0000000259597212 */ /* 0x000fe200078e3cff */
[----:B------:R-:W-:Y:S01]  /*92a0*/  UIADD3 UR16, UPT, UPT, UR38, UR4, URZ ;  /* 0x0000000426107290 */ /* 0x000fe2000fffe0ff */
[----:B------:R-:W-:Y:S02]  /*92b0*/  SEL R86, R86, RZ, P0 ;  /* 0x000000ff56567207 */ /* 0x000fe40000000000 */
[----:B------:R-:W-:Y:S01]  /*92c0*/  SEL R36, R0, RZ, P1 ;  /* 0x000000ff00247207 */ /* 0x000fe20000800000 */
[----:B------:R-:W-:Y:S08]  /*92d0*/  BRA.U UP0, `(.L_x_134) ;  /* 0xffffffbd00dc7547 */ /* 0x000ff0000b83ffff */
[----:B------:R-:W-:-:S13]  /*92e0*/  R2UR UR4, R83 ;  /* 0x00000000530472ca */ /* 0x000fda00000e0000 */
[----:B------:R-:W-:-:S09]  /*92f0*/  UISETP.NE.AND UP0, UPT, UR4, URZ, UPT ;  /* 0x000000ff0400728c */ /* 0x000fd2000bf05270 */
[----:B------:R-:W-:Y:S05]  /*9300*/  BRA.U !UP0, `(.L_x_135) ;  /* 0x0000000108487547 */ /* 0x000fea000b800000 */
[----:B------:R-:W3:Y:S02]  /*9310*/  LDCU.64 UR4, c[0x0][0x890] ;  /* 0x00011200ff0477ac */ /* 0x000ee40008000a00 */
[----:B---3--:R-:W-:-:S04]  /*9320*/  UISETP.NE.U32.AND UP0, UPT, UR4, URZ, UPT ;  /* 0x000000ff0400728c */ /* 0x008fc8000bf05070 */
[----:B------:R-:W-:-:S09]  /*9330*/  UISETP.NE.AND.EX UP0, UPT, UR5, URZ, UPT, UP0 ;  /* 0x000000ff0500728c */ /* 0x000fd2000bf05300 */
[----:B------:R-:W-:Y:S05]  /*9340*/  BRA.U UP0, `(.L_x_136) ;  /* 0x00000001000c7547 */ /* 0x000fea000b800000 */
[----:B------:R-:W-:-:S13]  /*9350*/  FSETP.NEU.AND P0, PT, R41, RZ, PT ;  /* 0x000000ff2900720b */ /* 0x000fda0003f0d000 */
[----:B------:R-:W-:Y:S05]  /*9360*/  @!P0 EXIT ;  /* 0x000000000000894d */ /* 0x000fea0003800000 */
[----:B------:R-:W-:Y:S05]  /*9370*/  BRA `(.L_x_135) ;  /* 0x00000000002c7947 */ /* 0x000fea0003800000 */
.L_x_136:
[----:B------:R-:W-:Y:S01]  /*9380*/  ISETP.NE.AND P0, PT, R85, RZ, PT ;  /* 0x000000ff5500720c */ /* 0x000fe20003f05270 */
[----:B------:R-:W-:-:S12]  /*9390*/  BSSY.RECONVERGENT B0, `(.L_x_135) ;  /* 0x0000009000007945 */ /* 0x000fd80003800200 */
[----:B------:R-:W-:Y:S05]  /*93a0*/  @P0 BRA `(.L_x_137) ;  /* 0x0000000000140947 */ /* 0x000fea0003800000 */
[----:B------:R-:W3:Y:S02]  /*93b0*/  LDCU.64 UR4, c[0x0][0x888] ;  /* 0x00011100ff0477ac */ /* 0x000ee40008000a00 */
[----:B---3--:R-:W-:-:S04]  /*93c0*/  ISETP.NE.U32.AND P0, PT, RZ, UR4, PT ;  /* 0x00000004ff007c0c */ /* 0x008fc8000bf05070 */
[----:B------:R-:W-:-:S13]  /*93d0*/  ISETP.NE.AND.EX P0, PT, RZ, UR5, PT, P0 ;  /* 0x00000005ff007c0c */ /* 0x000fda000bf05300 */
[----:B------:R-:W-:Y:S05]  /*93e0*/  @!P0 EXIT ;  /* 0x000000000000894d */ /* 0x000fea0003800000 */
[----:B------:R-:W-:Y:S05]  /*93f0*/  BRA `(.L_x_138) ;  /* 0x0000000000087947 */ /* 0x000fea0003800000 */
.L_x_137:
[----:B------:R-:W-:-:S13]  /*9400*/  FSETP.NEU.AND P0, PT, R41, RZ, PT ;  /* 0x000000ff2900720b */ /* 0x000fda0003f0d000 */
[----:B------:R-:W-:Y:S05]  /*9410*/  @!P0 EXIT ;  /* 0x000000000000894d */ /* 0x000fea0003800000 */
.L_x_138:
[----:B------:R-:W-:Y:S05]  /*9420*/  BSYNC.RECONVERGENT B0 ;  /* 0x0000000000007941 */ /* 0x000fea0003800200 */
.L_x_135:
[----:B------:R-:W-:Y:S01]  /*9430*/  ULEA UR4, UR46, UR44, 0x3 ;  /* 0x0000002c2e047291 */ /* 0x000fe2000f8e18ff */
[----:B------:R-:W-:-:S04]  /*9440*/  DEPBAR.LE SB0, 0x0 ;  /* 0x000080000000791a */ /* 0x000fc80000000000 */
[----:B------:R-:W-:-:S04]  /*9450*/  UIADD3 UR4, UPT, UPT, UR4, 0x70, URZ ;  /* 0x0000007004047890 */ /* 0x000fc8000fffe0ff */
[----:B------:R-:W-:-:S09]  /*9460*/  UPRMT UR4, UR47, 0x654, UR4 ;  /* 0x000006542f047896 */ /* 0x000fd20008000004 */
[----:B------:R-:W-:Y:S01]  /*9470*/  SYNCS.ARRIVE.TRANS64.RED.A1T0 RZ, [UR4], RZ ;  /* 0x000000ffffff79a7 */ /* 0x000fe20008100404 */
[----:B------:R-:W-:Y:S05]  /*9480*/  EXIT ;  /* 0x000000000000794d */ /* 0x000fea0003800000 */
.L_x_24:
[----:B--2---:R2:W3:Y:S02]  /*9490*/  SYNCS.PHASECHK.TRANS64.TRYWAIT P0, [R3+URZ+0x110], R2 ;  /* 0x00011002030075a7 */ /* 0x0044e400080011ff */
[----:B---3--:R-:W-:Y:S05]  /*94a0*/  @!P0 NANOSLEEP.SYNCS 0x989680 ;  /* 0x009896800000895d */ /* 0x008fea0003900000 */
[----:B------:R-:W3:Y:S02]  /*94b0*/  @!P0 SYNCS.PHASECHK.TRANS64 P0, [R3+URZ+0x110], R2 ;  /* 0x00011002030085a7 */ /* 0x000ee400080010ff */
[----:B---3--:R-:W-:Y:S05]  /*94c0*/  @!P0 BRA `(.L_x_24) ;  /* 0xfffffffc00f08947 */ /* 0x008fea000383ffff */
[----:B------:R-:W-:Y:S05]  /*94d0*/  BRA `(.L_x_139) ;  /* 0xffffff8000fc7947 */ /* 0x000fea000383ffff */
.L_x_27:
[----:B-1----:R-:W-:-:S07]  /*94e0*/  MOV R0, UR33 ;  /* 0x0000002100007c02 */ /* 0x002fce0008000f00 */
.L_x_140:
[----:B-1----:R1:W2:Y:S02]  /*94f0*/  SYNCS.PHASECHK.TRANS64.TRYWAIT P0, [R0+URZ+0x28], R3 ;  /* 0x00002803000075a7 */ /* 0x0022a400080011ff */
[----:B--2---:R-:W-:Y:S05]  /*9500*/  @!P0 NANOSLEEP.SYNCS 0x989680 ;  /* 0x009896800000895d */ /* 0x004fea0003900000 */
[----:B------:R-:W2:Y:S02]  /*9510*/  @!P0 SYNCS.PHASECHK.TRANS64 P0, [R0+URZ+0x28], R3 ;  /* 0x00002803000085a7 */ /* 0x000ea400080010ff */
[----:B--2---:R-:W-:Y:S05]  /*9520*/  @!P0 BRA `(.L_x_140) ;  /* 0xfffffffc00f08947 */ /* 0x004fea000383ffff */
[----:B------:R-:W-:Y:S05]  /*9530*/  BRA `(.L_x_26) ;  /* 0xffffff8400447947 */ /* 0x000fea000383ffff */
.L_x_34:
[----:B-1----:R-:W-:-:S07]  /*9540*/  MOV R0, UR17 ;  /* 0x0000001100007c02 */ /* 0x002fce0008000f00 */
.L_x_141:
[----:B-1----:R1:W2:Y:S02]  /*9550*/  SYNCS.PHASECHK.TRANS64.TRYWAIT P0, [R0+URZ+0x28], R3 ;  /* 0x00002803000075a7 */ /* 0x0022a400080011ff */
[----:B--2---:R-:W-:Y:S05]  /*9560*/  @!P0 NANOSLEEP.SYNCS 0x989680 ;  /* 0x009896800000895d */ /* 0x004fea0003900000 */
[----:B------:R-:W2:Y:S02]  /*9570*/  @!P0 SYNCS.PHASECHK.TRANS64 P0, [R0+URZ+0x28], R3 ;  /* 0x00002803000085a7 */ /* 0x000ea400080010ff */
[----:B--2---:R-:W-:Y:S05]  /*9580*/  @!P0 BRA `(.L_x_141) ;  /* 0xfffffffc00f08947 */ /* 0x004fea000383ffff */
[----:B------:R-:W-:Y:S05]  /*9590*/  BRA `(.L_x_33) ;  /* 0xffffff8800007947 */ /* 0x000fea000383ffff */
.L_x_39:
[----:B-1----:R1:W2:Y:S02]  /*95a0*/  SYNCS.PHASECHK.TRANS64.TRYWAIT P0, [R3+URZ+0xa0], R0 ;  /* 0x0000a000030075a7 */ /* 0x0022a400080011ff */
[----:B--2---:R-:W-:Y:S05]  /*95b0*/  @!P0 NANOSLEEP.SYNCS 0x989680 ;  /* 0x009896800000895d */ /* 0x004fea0003900000 */
[----:B------:R-:W2:Y:S02]  /*95c0*/  @!P0 SYNCS.PHASECHK.TRANS64 P0, [R3+URZ+0xa0], R0 ;  /* 0x0000a000030085a7 */ /* 0x000ea400080010ff */
[----:B--2---:R-:W-:Y:S05]  /*95d0*/  @!P0 BRA `(.L_x_39) ;  /* 0xfffffffc00f08947 */ /* 0x004fea000383ffff */
[----:B------:R-:W-:Y:S05]  /*95e0*/  BRA `(.L_x_142) ;  /* 0xffffff8800a47947 */ /* 0x000fea000383ffff */
.L_x_43:
[----:B-1----:R-:W-:-:S07]  /*95f0*/  MOV R0, UR4 ;  /* 0x0000000400007c02 */ /* 0x002fce0008000f00 */
.L_x_143:
[----:B-1----:R1:W2:Y:S02]  /*9600*/  SYNCS.PHASECHK.TRANS64.TRYWAIT P0, [R0+URZ], R3 ;  /* 0x00000003000075a7 */ /* 0x0022a400080011ff */
[----:B--2---:R-:W-:Y:S05]  /*9610*/  @!P0 NANOSLEEP.SYNCS 0x989680 ;  /* 0x009896800000895d */ /* 0x004fea0003900000 */
[----:B------:R-:W2:Y:S02]  /*9620*/  @!P0 SYNCS.PHASECHK.TRANS64 P0, [R0+URZ], R3 ;  /* 0x00000003000085a7 */ /* 0x000ea400080010ff */
[----:B--2---:R-:W-:Y:S05]  /*9630*/  @!P0 BRA `(.L_x_143) ;  /* 0xfffffffc00f08947 */ /* 0x004fea000383ffff */
[----:B------:R-:W-:Y:S05]  /*9640*/  BRA `(.L_x_144) ;  /* 0xffffff90004c7947 */ /* 0x000fea000383ffff */
.L_x_44:
[----:B------:R-:W-:-:S07]  /*9650*/  MOV R0, UR5 ;  /* 0x0000000500007c02 */ /* 0x000fce0008000f00 */
.L_x_145:
[----:B-1----:R1:W2:Y:S02]  /*9660*/  SYNCS.PHASECHK.TRANS64.TRYWAIT P0, [R0+URZ], R3 ;  /* 0x00000003000075a7 */ /* 0x0022a400080011ff */
[----:B--2---:R-:W-:Y:S05]  /*9670*/  @!P0 NANOSLEEP.SYNCS 0x989680 ;  /* 0x009896800000895d */ /* 0x004fea0003900000 */
[----:B------:R-:W2:Y:S02]  /*9680*/  @!P0 SYNCS.PHASECHK.TRANS64 P0, [R0+URZ], R3 ;  /* 0x00000003000085a7 */ /* 0x000ea400080010ff */
[----:B--2---:R-:W-:Y:S05]  /*9690*/  @!P0 BRA `(.L_x_145) ;  /* 0xfffffffc00f08947 */ /* 0x004fea000383ffff */
[----:B------:R-:W-:Y:S05]  /*96a0*/  BRA `(.L_x_146) ;  /* 0xffffff9000587947 */ /* 0x000fea000383ffff */
.L_x_45:
[----:B------:R-:W-:-:S07]  /*96b0*/  MOV R0, UR5 ;  /* 0x0000000500007c02 */ /* 0x000fce0008000f00 */
.L_x_147:
[----:B-1----:R1:W2:Y:S02]  /*96c0*/  SYNCS.PHASECHK.TRANS64.TRYWAIT P0, [R0+URZ], R3 ;  /* 0x00000003000075a7 */ /* 0x0022a400080011ff */
[----:B--2---:R-:W-:Y:S05]  /*96d0*/  @!P0 NANOSLEEP.SYNCS 0x989680 ;  /* 0x009896800000895d */ /* 0x004fea0003900000 */
[----:B------:R-:W2:Y:S02]  /*96e0*/  @!P0 SYNCS.PHASECHK.TRANS64 P0, [R0+URZ], R3 ;  /* 0x00000003000085a7 */ /* 0x000ea400080010ff */
[----:B--2---:R-:W-:Y:S05]  /*96f0*/  @!P0 BRA `(.L_x_147) ;  /* 0xfffffffc00f08947 */ /* 0x004fea000383ffff */
[----:B------:R-:W-:Y:S05]  /*9700*/  BRA `(.L_x_148) ;  /* 0xffffff9000647947 */ /* 0x000fea000383ffff */
.L_x_46:
[----:B------:R-:W-:-:S07]  /*9710*/  MOV R0, UR5 ;  /* 0x0000000500007c02 */ /* 0x000fce0008000f00 */
.L_x_149:
[----:B-1----:R1:W2:Y:S02]  /*9720*/  SYNCS.PHASECHK.TRANS64.TRYWAIT P0, [R0+URZ], R3 ;  /* 0x00000003000075a7 */ /* 0x0022a400080011ff */
[----:B--2---:R-:W-:Y:S05]  /*9730*/  @!P0 NANOSLEEP.SYNCS 0x989680 ;  /* 0x009896800000895d */ /* 0x004fea0003900000 */
[----:B------:R-:W2:Y:S02]  /*9740*/  @!P0 SYNCS.PHASECHK.TRANS64 P0, [R0+URZ], R3 ;  /* 0x00000003000085a7 */ /* 0x000ea400080010ff */
[----:B--2---:R-:W-:Y:S05]  /*9750*/  @!P0 BRA `(.L_x_149) ;  /* 0xfffffffc00f08947 */ /* 0x004fea000383ffff */
[----:B------:R-:W-:Y:S05]  /*9760*/  BRA `(.L_x_150) ;  /* 0xffffff9000707947 */ /* 0x000fea000383ffff */
.L_x_49:
[----:B-1----:R1:W2:Y:S02]  /*9770*/  SYNCS.PHASECHK.TRANS64.TRYWAIT P0, [R2+URZ+0x100], R5 ;  /* 0x00010005020075a7 */ /* 0x0022a400080011ff */
[----:B--2---:R-:W-:Y:S05]  /*9780*/  @!P0 NANOSLEEP.SYNCS 0x989680 ;  /* 0x009896800000895d */ /* 0x004fea0003900000 */
[----:B------:R-:W2:Y:S02]  /*9790*/  @!P0 SYNCS.PHASECHK.TRANS64 P0, [R2+URZ+0x100], R5 ;  /* 0x00010005020085a7 */ /* 0x000ea400080010ff */
[----:B--2---:R-:W-:Y:S05]  /*97a0*/  @!P0 BRA `(.L_x_49) ;  /* 0xfffffffc00f08947 */ /* 0x004fea000383ffff */
[----:B------:R-:W-:Y:S05]  /*97b0*/  BRA `(.L_x_151) ;  /* 0xffffff9000cc7947 */ /* 0x000fea000383ffff */
.L_x_50:
[----:B------:R-:W-:-:S07]  /*97c0*/  MOV R2, UR4 ;  /* 0x0000000400027c02 */ /* 0x000fce0008000f00 */
.L_x_152:
[----:B-1----:R1:W2:Y:S02]  /*97d0*/  SYNCS.PHASECHK.TRANS64.TRYWAIT P0, [R2+URZ+0xb0], R5 ;  /* 0x0000b005020075a7 */ /* 0x0022a400080011ff */
[----:B--2---:R-:W-:Y:S05]  /*97e0*/  @!P0 NANOSLEEP.SYNCS 0x989680 ;  /* 0x009896800000895d */ /* 0x004fea0003900000 */
[----:B------:R-:W2:Y:S02]  /*97f0*/  @!P0 SYNCS.PHASECHK.TRANS64 P0, [R2+URZ+0xb0], R5 ;  /* 0x0000b005020085a7 */ /* 0x000ea400080010ff */
[----:B--2---:R-:W-:Y:S05]  /*9800*/  @!P0 BRA `(.L_x_152) ;  /* 0xfffffffc00f08947 */ /* 0x004fea000383ffff */
[----:B------:R-:W-:Y:S05]  /*9810*/  BRA `(.L_x_153) ;  /* 0xffffff9000dc7947 */ /* 0x000fea000383ffff */
.L_x_51:
[----:B-1----:R1:W2:Y:S02]  /*9820*/  SYNCS.PHASECHK.TRANS64.TRYWAIT P1, [R2+URZ+0xa0], R5 ;  /* 0x0000a005020075a7 */ /* 0x0022a400080211ff */
[----:B--2---:R-:W-:Y:S05]  /*9830*/  @!P1 NANOSLEEP.SYNCS 0x989680 ;  /* 0x009896800000995d */ /* 0x004fea0003900000 */
[----:B------:R-:W2:Y:S02]  /*9840*/  @!P1 SYNCS.PHASECHK.TRANS64 P1, [R2+URZ+0xa0], R5 ;  /* 0x0000a005020095a7 */ /* 0x000ea400080210ff */
[----:B--2---:R-:W-:Y:S05]  /*9850*/  @!P1 BRA `(.L_x_51) ;  /* 0xfffffffc00f09947 */ /* 0x004fea000383ffff */
[----:B------:R-:W-:Y:S05]  /*9860*/  BRA `(.L_x_154) ;  /* 0xffffff94000c7947 */ /* 0x000fea000383ffff */
.L_x_54:
[----:B------:R-:W-:-:S07]  /*9870*/  MOV R0, UR4 ;  /* 0x0000000400007c02 */ /* 0x000fce0008000f00 */
.L_x_155:
[----:B-1----:R1:W2:Y:S02]  /*9880*/  SYNCS.PHASECHK.TRANS64.TRYWAIT P0, [R0+URZ+0xb0], R3 ;  /* 0x0000b003000075a7 */ /* 0x0022a400080011ff */
[----:B--2---:R-:W-:Y:S05]  /*9890*/  @!P0 NANOSLEEP.SYNCS 0x989680 ;  /* 0x009896800000895d */ /* 0x004fea0003900000 */
[----:B------:R-:W2:Y:S02]  /*98a0*/  @!P0 SYNCS.PHASECHK.TRANS64 P0, [R0+URZ+0xb0], R3 ;  /* 0x0000b003000085a7 */ /* 0x000ea400080010ff */
[----:B--2---:R-:W-:Y:S05]  /*98b0*/  @!P0 BRA `(.L_x_155) ;  /* 0xfffffffc00f08947 */ /* 0x004fea000383ffff */
[----:B------:R-:W-:Y:S05]  /*98c0*/  BRA `(.L_x_53) ;  /* 0xffffff9400607947 */ /* 0x000fea000383ffff */
.L_x_61:
[----:B-1----:R1:W2:Y:S02]  /*98d0*/  SYNCS.PHASECHK.TRANS64.TRYWAIT P1, [R0+URZ+0xa0], R5 ;  /* 0x0000a005000075a7 */ /* 0x0022a400080211ff */
[----:B--2---:R-:W-:Y:S05]  /*98e0*/  @!P1 NANOSLEEP.SYNCS 0x989680 ;  /* 0x009896800000995d */ /* 0x004fea0003900000 */
[----:B------:R-:W2:Y:S02]  /*98f0*/  @!P1 SYNCS.PHASECHK.TRANS64 P1, [R0+URZ+0xa0], R5 ;  /* 0x0000a005000095a7 */ /* 0x000ea400080210ff */
[----:B--2---:R-:W-:Y:S05]  /*9900*/  @!P1 BRA `(.L_x_61) ;  /* 0xfffffffc00f09947 */ /* 0x004fea000383ffff */
[----:B------:R-:W-:Y:S05]  /*9910*/  BRA `(.L_x_156) ;  /* 0xffffff9800d47947 */ /* 0x000fea000383ffff */
.L_x_62:
[----:B------:R-:W-:-:S07]  /*9920*/  MOV R3, UR30 ;  /* 0x0000001e00037c02 */ /* 0x000fce0008000f00 */
.L_x_157:
[----:B-1----:R1:W2:Y:S02]  /*9930*/  SYNCS.PHASECHK.TRANS64.TRYWAIT P0, [R3+URZ+0xe0], R0 ;  /* 0x0000e000030075a7 */ /* 0x0022a400080011ff */
[----:B--2---:R-:W-:Y:S05]  /*9940*/  @!P0 NANOSLEEP.SYNCS 0x989680 ;  /* 0x009896800000895d */ /* 0x004fea0003900000 */
[----:B------:R-:W2:Y:S02]  /*9950*/  @!P0 SYNCS.PHASECHK.TRANS64 P0, [R3+URZ+0xe0], R0 ;  /* 0x0000e000030085a7 */ /* 0x000ea400080010ff */
[----:B--2---:R-:W-:Y:S05]  /*9960*/  @!P0 BRA `(.L_x_157) ;  /* 0xfffffffc00f08947 */ /* 0x004fea000383ffff */
[----:B------:R-:W-:Y:S05]  /*9970*/  BRA `(.L_x_158) ;  /* 0xffffff9c000c7947 */ /* 0x000fea000383ffff */
.L_x_65:
[----:B------:R-:W-:Y:S07]  /*9980*/  MOV R0, UR5 ;  /* 0x0000000500007c02 */ /* 0x000fee0008000f00 */
.L_x_159:
[----:B-1----:R1:W2:Y:S02]  /*9990*/  SYNCS.PHASECHK.TRANS64.TRYWAIT P0, [R0+URZ], R3 ;  /* 0x00000003000075a7 */ /* 0x0022a400080011ff */
[----:B--2---:R-:W-:Y:S05]  /*99a0*/  @!P0 NANOSLEEP.SYNCS 0x989680 ;  /* 0x009896800000895d */ /* 0x004fea0003900000 */
[----:B------:R-:W2:Y:S02]  /*99b0*/  @!P0 SYNCS.PHASECHK.TRANS64 P0, [R0+URZ], R3 ;  /* 0x00000003000085a7 */ /* 0x000ea400080010ff */
[----:B--2---:R-:W-:Y:S05]  /*99c0*/  @!P0 BRA `(.L_x_159) ;  /* 0xfffffffc00f08947 */ /* 0x004fea000383ffff */
[----:B------:R-:W-:Y:S05]  /*99d0*/  BRA `(.L_x_64) ;  /* 0xffffff9c00287947 */ /* 0x000fea000383ffff */
.L_x_68:
[----:B------:R-:W-:-:S07]  /*99e0*/  MOV R0, UR4 ;  /* 0x0000000400007c02 */ /* 0x000fce0008000f00 */
.L_x_160:
[----:B--2---:R2:W4:Y:S02]  /*99f0*/  SYNCS.PHASECHK.TRANS64.TRYWAIT P0, [R0+URZ], R3 ;  /* 0x00000003000075a7 */ /* 0x00452400080011ff */
[----:B----4-:R-:W-:Y:S05]  /*9a00*/  @!P0 NANOSLEEP.SYNCS 0x989680 ;  /* 0x009896800000895d */ /* 0x010fea0003900000 */
[----:B------:R-:W4:Y:S02]  /*9a10*/  @!P0 SYNCS.PHASECHK.TRANS64 P0, [R0+URZ], R3 ;  /* 0x00000003000085a7 */ /* 0x000f2400080010ff */
[----:B----4-:R-:W-:Y:S05]  /*9a20*/  @!P0 BRA `(.L_x_160) ;  /* 0xfffffffc00f08947 */ /* 0x010fea000383ffff */
[----:B------:R-:W-:Y:S05]  /*9a30*/  BRA `(.L_x_161) ;  /* 0xffffffa000047947 */ /* 0x000fea000383ffff */
.L_x_69:
[----:B------:R-:W-:-:S07]  /*9a40*/  MOV R0, UR5 ;  /* 0x0000000500007c02 */ /* 0x000fce0008000f00 */
.L_x_162:
[----:B-1----:R1:W2:Y:S02]  /*9a50*/  SYNCS.PHASECHK.TRANS64.TRYWAIT P0, [R0+URZ], R3 ;  /* 0x00000003000075a7 */ /* 0x0022a400080011ff */
[----:B--2---:R-:W-:Y:S05]  /*9a60*/  @!P0 NANOSLEEP.SYNCS 0x989680 ;  /* 0x009896800000895d */ /* 0x004fea0003900000 */
[----:B------:R-:W2:Y:S02]  /*9a70*/  @!P0 SYNCS.PHASECHK.TRANS64 P0, [R0+URZ], R3 ;  /* 0x00000003000085a7 */ /* 0x000ea400080010ff */
[----:B--2---:R-:W-:Y:S05]  /*9a80*/  @!P0 BRA `(.L_x_162) ;  /* 0xfffffffc00f08947 */ /* 0x004fea000383ffff */
[----:B------:R-:W-:Y:S05]  /*9a90*/  BRA `(.L_x_163) ;  /* 0xffffffa000107947 */ /* 0x000fea000383ffff */
.L_x_70:
[----:B------:R-:W-:-:S07]  /*9aa0*/  MOV R0, UR5 ;  /* 0x0000000500007c02 */ /* 0x000fce0008000f00 */
.L_x_164:
[----:B-1----:R1:W2:Y:S02]  /*9ab0*/  SYNCS.PHASECHK.TRANS64.TRYWAIT P0, [R0+URZ], R3 ;  /* 0x00000003000075a7 */ /* 0x0022a400080011ff */
[----:B--2---:R-:W-:Y:S05]  /*9ac0*/  @!P0 NANOSLEEP.SYNCS 0x989680 ;  /* 0x009896800000895d */ /* 0x004fea0003900000 */
[----:B------:R-:W2:Y:S02]  /*9ad0*/  @!P0 SYNCS.PHASECHK.TRANS64 P0, [R0+URZ], R3 ;  /* 0x00000003000085a7 */ /* 0x000ea400080010ff */
[----:B--2---:R-:W-:Y:S05]  /*9ae0*/  @!P0 BRA `(.L_x_164) ;  /* 0xfffffffc00f08947 */ /* 0x004fea000383ffff */
[----:B------:R-:W-:Y:S05]  /*9af0*/  BRA `(.L_x_165) ;  /* 0xffffffa0001c7947 */ /* 0x000fea000383ffff */
.L_x_71:
[----:B------:R-:W-:-:S07]  /*9b00*/  MOV R0, UR4 ;  /* 0x0000000400007c02 */ /* 0x000fce0008000f00 */
.L_x_166:
[----:B-1----:R1:W2:Y:S02]  /*9b10*/  SYNCS.PHASECHK.TRANS64.TRYWAIT P0, [R0+URZ], R3 ;  /* 0x00000003000075a7 */ /* 0x0022a400080011ff */
[----:B--2---:R-:W-:Y:S05]  /*9b20*/  @!P0 NANOSLEEP.SYNCS 0x989680 ;  /* 0x009896800000895d */ /* 0x004fea0003900000 */
[----:B------:R-:W2:Y:S02]  /*9b30*/  @!P0 SYNCS.PHASECHK.TRANS64 P0, [R0+URZ], R3 ;  /* 0x00000003000085a7 */ /* 0x000ea400080010ff */
[----:B--2---:R-:W-:Y:S05]  /*9b40*/  @!P0 BRA `(.L_x_166) ;  /* 0xfffffffc00f08947 */ /* 0x004fea000383ffff */
[----:B------:R-:W-:Y:S05]  /*9b50*/  BRA `(.L_x_167) ;  /* 0xffffffa000287947 */ /* 0x000fea000383ffff */
.L_x_76:
[----:B--2---:R2:W3:Y:S02]  /*9b60*/  SYNCS.PHASECHK.TRANS64.TRYWAIT P0, [R12+URZ+0xa0], R9 ;  /* 0x0000a0090c0075a7 */ /* 0x0044e400080011ff */
[----:B---3--:R-:W-:Y:S05]  /*9b70*/  @!P0 NANOSLEEP.SYNCS 0x989680 ;  /* 0x009896800000895d */ /* 0x008fea0003900000 */
[----:B------:R-:W3:Y:S02]  /*9b80*/  @!P0 SYNCS.PHASECHK.TRANS64 P0, [R12+URZ+0xa0], R9 ;  /* 0x0000a0090c0085a7 */ /* 0x000ee400080010ff */
[----:B---3--:R-:W-:Y:S05]  /*9b90*/  @!P0 BRA `(.L_x_76) ;  /* 0xfffffffc00f08947 */ /* 0x008fea000383ffff */
[----:B------:R-:W-:Y:S05]  /*9ba0*/  BRA `(.L_x_168) ;  /* 0xffffffa400487947 */ /* 0x000fea000383ffff */
.L_x_79:
[----:B------:R-:W-:Y:S07]  /*9bb0*/  MOV R0, UR21 ;  /* 0x0000001500007c02 */ /* 0x000fee0008000f00 */
.L_x_169:
[----:B--2---:R2:W3:Y:S02]  /*9bc0*/  SYNCS.PHASECHK.TRANS64.TRYWAIT P2, [R0+URZ+0x98], R11 ;  /* 0x0000980b000075a7 */ /* 0x0044e400080411ff */
[----:B---3--:R-:W-:Y:S05]  /*9bd0*/  @!P2 NANOSLEEP.SYNCS 0x989680 ;  /* 0x009896800000a95d */ /* 0x008fea0003900000 */
[----:B------:R-:W3:Y:S02]  /*9be0*/  @!P2 SYNCS.PHASECHK.TRANS64 P2, [R0+URZ+0x98], R11 ;  /* 0x0000980b0000a5a7 */ /* 0x000ee400080410ff */
[----:B---3--:R-:W-:Y:S05]  /*9bf0*/  @!P2 BRA `(.L_x_169) ;  /* 0xfffffffc00f0a947 */ /* 0x008fea000383ffff */
[----:B------:R-:W-:Y:S05]  /*9c00*/  BRA `(.L_x_78) ;  /* 0xffffffa800b07947 */ /* 0x000fea000383ffff */
.L_x_82:
[----:B--2---:R-:W-:Y:S07]  /*9c10*/  MOV R0, UR21 ;  /* 0x0000001500007c02 */ /* 0x004fee0008000f00 */
.L_x_170:
[----:B--2---:R2:W3:Y:S02]  /*9c20*/  SYNCS.PHASECHK.TRANS64.TRYWAIT P0, [R0+URZ+0x70], R9 ;  /* 0x00007009000075a7 */ /* 0x0044e400080011ff */
[----:B---3--:R-:W-:Y:S05]  /*9c30*/  @!P0 NANOSLEEP.SYNCS 0x989680 ;  /* 0x009896800000895d */ /* 0x008fea0003900000 */
[----:B------:R-:W3:Y:S02]  /*9c40*/  @!P0 SYNCS.PHASECHK.TRANS64 P0, [R0+URZ+0x70], R9 ;  /* 0x00007009000085a7 */ /* 0x000ee400080010ff */
[----:B---3--:R-:W-:Y:S05]  /*9c50*/  @!P0 BRA `(.L_x_170) ;  /* 0xfffffffc00f08947 */ /* 0x008fea000383ffff */
[----:B------:R-:W-:Y:S05]  /*9c60*/  BRA `(.L_x_171) ;  /* 0xffffffac000c7947 */ /* 0x000fea000383ffff */
.L_x_83:
[----:B------:R-:W-:Y:S07]  /*9c70*/  MOV R0, UR21 ;  /* 0x0000001500007c02 */ /* 0x000fee0008000f00 */
.L_x_172:
[----:B--2---:R2:W3:Y:S02]  /*9c80*/  SYNCS.PHASECHK.TRANS64.TRYWAIT P0, [R0+URZ+0x78], R9 ;  /* 0x00007809000075a7 */ /* 0x0044e400080011ff */
[----:B---3--:R-:W-:Y:S05]  /*9c90*/  @!P0 NANOSLEEP.SYNCS 0x989680 ;  /* 0x009896800000895d */ /* 0x008fea0003900000 */
[----:B------:R-:W3:Y:S02]  /*9ca0*/  @!P0 SYNCS.PHASECHK.TRANS64 P0, [R0+URZ+0x78], R9 ;  /* 0x00007809000085a7 */ /* 0x000ee400080010ff */
[----:B---3--:R-:W-:Y:S05]  /*9cb0*/  @!P0 BRA `(.L_x_172) ;  /* 0xfffffffc00f08947 */ /* 0x008fea000383ffff */
[----:B------:R-:W-:Y:S05]  /*9cc0*/  BRA `(.L_x_173) ;  /* 0xffffffac00487947 */ /* 0x000fea000383ffff */
.L_x_84:
[----:B------:R-:W-:Y:S07]  /*9cd0*/  MOV R0, UR21 ;  /* 0x0000001500007c02 */ /* 0x000fee0008000f00 */
.L_x_174:
[----:B--2---:R2:W3:Y:S02]  /*9ce0*/  SYNCS.PHASECHK.TRANS64.TRYWAIT P0, [R0+URZ+0x80], R9 ;  /* 0x00008009000075a7 */ /* 0x0044e400080011ff */
[----:B---3--:R-:W-:Y:S05]  /*9cf0*/  @!P0 NANOSLEEP.SYNCS 0x989680 ;  /* 0x009896800000895d */ /* 0x008fea0003900000 */
[----:B------:R-:W3:Y:S02]  /*9d00*/  @!P0 SYNCS.PHASECHK.TRANS64 P0, [R0+URZ+0x80], R9 ;  /* 0x00008009000085a7 */ /* 0x000ee400080010ff */
[----:B---3--:R-:W-:Y:S05]  /*9d10*/  @!P0 BRA `(.L_x_174) ;  /* 0xfffffffc00f08947 */ /* 0x008fea000383ffff */
[----:B------:R-:W-:Y:S05]  /*9d20*/  BRA `(.L_x_175) ;  /* 0xffffffac00907947 */ /* 0x000fea000383ffff */
.L_x_85:
[----:B------:R-:W-:Y:S07]  /*9d30*/  MOV R0, UR21 ;  /* 0x0000001500007c02 */ /* 0x000fee0008000f00 */
.L_x_176:
[----:B--2---:R2:W3:Y:S02]  /*9d40*/  SYNCS.PHASECHK.TRANS64.TRYWAIT P0, [R0+URZ+0x88], R9 ;  /* 0x00008809000075a7 */ /* 0x0044e400080011ff */
[----:B---3--:R-:W-:Y:S05]  /*9d50*/  @!P0 NANOSLEEP.SYNCS 0x989680 ;  /* 0x009896800000895d */ /* 0x008fea0003900000 */
[----:B------:R-:W3:Y:S02]  /*9d60*/  @!P0 SYNCS.PHASECHK.TRANS64 P0, [R0+URZ+0x88], R9 ;  /* 0x00008809000085a7 */ /* 0x000ee400080010ff */
[----:B---3--:R-:W-:Y:S05]  /*9d70*/  @!P0 BRA `(.L_x_176) ;  /* 0xfffffffc00f08947 */ /* 0x008fea000383ffff */
[----:B------:R-:W-:Y:S05]  /*9d80*/  BRA `(.L_x_177) ;  /* 0xffffffac00d47947 */ /* 0x000fea000383ffff */
.L_x_87:
[----:B------:R-:W-:-:S07]  /*9d90*/  MOV R0, UR21 ;  /* 0x0000001500007c02 */ /* 0x000fce0008000f00 */
.L_x_178:
[----:B---3--:R3:W4:Y:S02]  /*9da0*/  SYNCS.PHASECHK.TRANS64.TRYWAIT P0, [R0+URZ+0x70], R3 ;  /* 0x00007003000075a7 */ /* 0x00872400080011ff */
[----:B----4-:R-:W-:Y:S05]  /*9db0*/  @!P0 NANOSLEEP.SYNCS 0x989680 ;  /* 0x009896800000895d */ /* 0x010fea0003900000 */
[----:B------:R-:W4:Y:S02]  /*9dc0*/  @!P0 SYNCS.PHASECHK.TRANS64 P0, [R0+URZ+0x70], R3 ;  /* 0x00007003000085a7 */ /* 0x000f2400080010ff */
[----:B----4-:R-:W-:Y:S05]  /*9dd0*/  @!P0 BRA `(.L_x_178) ;  /* 0xfffffffc00f08947 */ /* 0x010fea000383ffff */
[----:B------:R-:W-:Y:S05]  /*9de0*/  BRA `(.L_x_179) ;  /* 0xffffffb000487947 */ /* 0x000fea000383ffff */
.L_x_88:
[----:B---3--:R-:W-:-:S07]  /*9df0*/  MOV R0, UR21 ;  /* 0x0000001500007c02 */ /* 0x008fce0008000f00 */
.L_x_180:
[----:B---3--:R3:W4:Y:S02]  /*9e00*/  SYNCS.PHASECHK.TRANS64.TRYWAIT P0, [R0+URZ+0x78], R3 ;  /* 0x00007803000075a7 */ /* 0x00872400080011ff */
[----:B----4-:R-:W-:Y:S05]  /*9e10*/  @!P0 NANOSLEEP.SYNCS 0x989680 ;  /* 0x009896800000895d */ /* 0x010fea0003900000 */
[----:B------:R-:W4:Y:S02]  /*9e20*/  @!P0 SYNCS.PHASECHK.TRANS64 P0, [R0+URZ+0x78], R3 ;  /* 0x00007803000085a7 */ /* 0x000f2400080010ff */
[----:B----4-:R-:W-:Y:S05]  /*9e30*/  @!P0 BRA `(.L_x_180) ;  /* 0xfffffffc00f08947 */ /* 0x010fea000383ffff */
[----:B------:R-:W-:Y:S05]  /*9e40*/  BRA `(.L_x_181) ;  /* 0xffffffb000387947 */ /* 0x000fea000383ffff */
.L_x_89:
[----:B---3--:R-:W-:-:S07]  /*9e50*/  MOV R0, UR21 ;  /* 0x0000001500007c02 */ /* 0x008fce0008000f00 */
.L_x_182:
[----:B---3--:R3:W4:Y:S02]  /*9e60*/  SYNCS.PHASECHK.TRANS64.TRYWAIT P0, [R0+URZ+0x80], R3 ;  /* 0x00008003000075a7 */ /* 0x00872400080011ff */
[----:B----4-:R-:W-:Y:S05]  /*9e70*/  @!P0 NANOSLEEP.SYNCS 0x989680 ;  /* 0x009896800000895d */ /* 0x010fea0003900000 */
[----:B------:R-:W4:Y:S02]  /*9e80*/  @!P0 SYNCS.PHASECHK.TRANS64 P0, [R0+URZ+0x80], R3 ;  /* 0x00008003000085a7 */ /* 0x000f2400080010ff */
[----:B----4-:R-:W-:Y:S05]  /*9e90*/  @!P0 BRA `(.L_x_182) ;  /* 0xfffffffc00f08947 */ /* 0x010fea000383ffff */
[----:B------:R-:W-:Y:S05]  /*9ea0*/  BRA `(.L_x_183) ;  /* 0xffffffb000287947 */ /* 0x000fea000383ffff */
.L_x_91:
[----:B-1----:R1:W2:Y:S02]  /*9eb0*/  SYNCS.PHASECHK.TRANS64.TRYWAIT P0, [R3+URZ+0xa0], R0 ;  /* 0x0000a000030075a7 */ /* 0x0022a400080011ff */
[----:B--2---:R-:W-:Y:S05]  /*9ec0*/  @!P0 NANOSLEEP.SYNCS 0x989680 ;  /* 0x009896800000895d */ /* 0x004fea0003900000 */
[----:B------:R-:W2:Y:S02]  /*9ed0*/  @!P0 SYNCS.PHASECHK.TRANS64 P0, [R3+URZ+0xa0], R0 ;  /* 0x0000a000030085a7 */ /* 0x000ea400080010ff */
[----:B--2---:R-:W-:Y:S05]  /*9ee0*/  @!P0 BRA `(.L_x_91) ;  /* 0xfffffffc00f08947 */ /* 0x004fea000383ffff */
[----:B------:R-:W-:Y:S05]  /*9ef0*/  BRA `(.L_x_184) ;  /* 0xffffffb000e87947 */ /* 0x000fea000383ffff */
.L_x_102:
[----:B-1----:R-:W-:Y:S04]  /*9f00*/  MOV R2, UR44 ;  /* 0x0000002c00027c02 */ /* 0x002fe80008000f00 */
[----:B------:R1:W2:Y:S03]  /*9f10*/  SYNCS.PHASECHK.TRANS64.TRYWAIT P1, [R2+URZ+0x50], R3 ;  /* 0x00005003020075a7 */ /* 0x0002a600080211ff */
[----:B--2---:R-:W-:Y:S05]  /*9f20*/  @!P1 NANOSLEEP.SYNCS 0x989680 ;  /* 0x009896800000995d */ /* 0x004fea0003900000 */
[----:B------:R-:W2:Y:S02]  /*9f30*/  @!P1 SYNCS.PHASECHK.TRANS64 P1, [R2+URZ+0x50], R3 ;  /* 0x00005003020095a7 */ /* 0x000ea400080210ff */
[----:B--2---:R-:W-:Y:S05]  /*9f40*/  @!P1 BRA `(.L_x_102) ;  /* 0xfffffffc00ec9947 */ /* 0x004fea000383ffff */
[----:B------:R-:W-:Y:S05]  /*9f50*/  BRA `(.L_x_101) ;  /* 0xffffffc000587947 */ /* 0x000fea000383ffff */
.L_x_104:
[----:B-1----:R1:W4:Y:S02]  /*9f60*/  SYNCS.PHASECHK.TRANS64.TRYWAIT P0, [R99+URZ+0xc0], R0 ;  /* 0x0000c000630075a7 */ /* 0x00232400080011ff */
[----:B----4-:R-:W-:Y:S05]  /*9f70*/  @!P0 NANOSLEEP.SYNCS 0x989680 ;  /* 0x009896800000895d */ /* 0x010fea0003900000 */
[----:B------:R-:W4:Y:S02]  /*9f80*/  @!P0 SYNCS.PHASECHK.TRANS64 P0, [R99+URZ+0xc0], R0 ;  /* 0x0000c000630085a7 */ /* 0x000f2400080010ff */
[----:B----4-:R-:W-:Y:S05]  /*9f90*/  @!P0 BRA `(.L_x_104) ;  /* 0xfffffffc00f08947 */ /* 0x010fea000383ffff */
[----:B------:R-:W-:Y:S05]  /*9fa0*/  BRA `(.L_x_103) ;  /* 0xffffffc000807947 */ /* 0x000fea000383ffff */
.L_x_113:
[----:B---3--:R3:W4:Y:S02]  /*9fb0*/  SYNCS.PHASECHK.TRANS64.TRYWAIT P0, [R3+URZ+0x50], R0 ;  /* 0x00005000030075a7 */ /* 0x00872400080011ff */
[----:B----4-:R-:W-:Y:S05]  /*9fc0*/  @!P0 NANOSLEEP.SYNCS 0x989680 ;  /* 0x009896800000895d */ /* 0x010fea0003900000 */
[----:B------:R-:W4:Y:S02]  /*9fd0*/  @!P0 SYNCS.PHASECHK.TRANS64 P0, [R3+URZ+0x50], R0 ;  /* 0x00005000030085a7 */ /* 0x000f2400080010ff */
[----:B----4-:R-:W-:Y:S05]  /*9fe0*/  @!P0 BRA `(.L_x_113) ;  /* 0xfffffffc00f08947 */ /* 0x010fea000383ffff */
[----:B------:R-:W-:Y:S05]  /*9ff0*/  BRA `(.L_x_112) ;  /* 0xffffffcc005c7947 */ /* 0x000fea000383ffff */
.L_x_121:
[----:B---3--:R3:W4:Y:S02]  /*a000*/  SYNCS.PHASECHK.TRANS64.TRYWAIT P0, [R62+URZ+0x50], R5 ;  /* 0x000050053e0075a7 */ /* 0x00872400080011ff */
[----:B----4-:R-:W-:Y:S05]  /*a010*/  @!P0 NANOSLEEP.SYNCS 0x989680 ;  /* 0x009896800000895d */ /* 0x010fea0003900000 */
[----:B------:R-:W4:Y:S02]  /*a020*/  @!P0 SYNCS.PHASECHK.TRANS64 P0, [R62+URZ+0x50], R5 ;  /* 0x000050053e0085a7 */ /* 0x000f2400080010ff */
[----:B----4-:R-:W-:Y:S05]  /*a030*/  @!P0 BRA `(.L_x_121) ;  /* 0xfffffffc00f08947 */ /* 0x010fea000383ffff */
[----:B------:R-:W-:Y:S05]  /*a040*/  BRA `(.L_x_120) ;  /* 0xffffffd800607947 */ /* 0x000fea000383ffff */
.L_x_129:
[----:B---3--:R3:W4:Y:S02]  /*a050*/  SYNCS.PHASECHK.TRANS64.TRYWAIT P0, [R62+URZ+0x50], R5 ;  /* 0x000050053e0075a7 */ /* 0x00872400080011ff */
[----:B----4-:R-:W-:Y:S05]  /*a060*/  @!P0 NANOSLEEP.SYNCS 0x989680 ;  /* 0x009896800000895d */ /* 0x010fea0003900000 */
[----:B------:R-:W4:Y:S02]  /*a070*/  @!P0 SYNCS.PHASECHK.TRANS64 P0, [R62+URZ+0x50], R5 ;  /* 0x000050053e0085a7 */ /* 0x000f2400080010ff */
[----:B----4-:R-:W-:Y:S05]  /*a080*/  @!P0 BRA `(.L_x_129) ;  /* 0xfffffffc00f08947 */ /* 0x010fea000383ffff */
[----:B------:R-:W-:Y:S05]  /*a090*/  BRA `(.L_x_128) ;  /* 0xffffffe400647947 */ /* 0x000fea000383ffff */
        .weak           $__internal_0_$__cuda_sm10x_tcgen05_guardrail_trap_col_being_dealloced_not_returned_by_alloc
        .type           $__internal_0_$__cuda_sm10x_tcgen05_guardrail_trap_col_being_dealloced_not_returned_by_alloc,@function
        .size           $__internal_0_$__cuda_sm10x_tcgen05_guardrail_trap_col_being_dealloced_not_returned_by_alloc,($__internal_1_$__cuda_sm10x_tcgen05_guardrail_trap_phase_invalid_during_alloc - $__internal_0_$__cuda_sm10x_tcgen05_guardrail_trap_col_being_dealloced_not_returned_by_alloc)
$__internal_0_$__cuda_sm10x_tcgen05_guardrail_trap_col_being_dealloced_not_returned_by_alloc:
[----:B------:R-:W-:Y:S05]  /*a0a0*/  BPT.TRAP 0x1 ;  /* 0x000000040000795c */ /* 0x000fea0000300000 */
[----:B------:R-:W-:-:S04]  /*a0b0*/  HFMA2 R3, -RZ, RZ, 0, 0 ;  /* 0x00000000ff037431 */ /* 0x000fc800000001ff */
[----:B------:R-:W-:Y:S05]  /*a0c0*/  RET.REL.NODEC R2 `(_ZN7cutlass13device_kernelINS_4gemm6kernel13GemmUniversalIN4cute5tupleIJiiiiEEENS1_10collective13CollectiveMmaINS1_35MainloopSm100TmaUmmaWarpSpecializedILi5ELi2ELi4ENS5_IJNS4_1CILi1EEENSA_ILi2EEESB_EEEEENS5_IJNSA_ILi128EEESF_NSA_ILi64EEEEEENS_10bfloat16_tENS5_IJlSB_lEEESI_SJ_NS4_8TiledMMAINS4_8MMA_AtomIJNS4_20SM100_MMA_F16BF16_SSISI_SI_fLi128ELi128ELNS4_4UMMA5MajorE0ELSO_0ELNSN_7ScaleInE0ELSP_0EEEEEENS4_6LayoutINS5_IJSB_SB_SB_EEENS5_IJNSA_ILi0EEESU_SU_EEEEENS5_IJNS4_10UnderscoreESX_SX_EEEEENS4_23SM90_TMA_LOAD_MULTICASTENS4_14ComposedLayoutINS4_7SwizzleILi3ELi4ELi3EEENS4_18smem_ptr_flag_bitsILi16EEENSS_INS5_IJNSA_ILi8EEESG_EEENS5_IJSG_SB_EEEEEEEvNS4_8identityENS4_13SM90_TMA_LOADES1A_vS1B_EENS_8epilogue10collective18CollectiveEpilogueINS1E_23Sm100TmaWarpSpecializedILi4ELi2ELi32ELb1ELb0EEEJSH_NS5_IJNSS_ISF_SB_EENSS_INSA_ILi32EEESB_EEEEESI_SJ_SI_SJ_NS1E_6fusion15FusionCallbacksIS1I_NS1N_17LinearCombinationISI_fSI_fLNS_15FloatRoundStyleE2EEESH_S1M_JEEENS4_5SM1004TMEM4LOAD26SM100_TMEM_LOAD_32dp32b32xES1C_NS11_INS12_ILi2ELi4ELi3EEES15_NSS_INS5_IJS16_S1K_EEENS5_IJS1K_SB_EEEEEEENS4_39AutoVectorizingCopyWithAssumedAlignmentILi128EEENS4_14SM90_TMA_STOREES21_S23_S23_EEEvvEEEEvNT_6ParamsE) ;  /* 0xffffff5c02cc7950 */ /* 0x000fea0003c3ffff */
        .weak           $__internal_1_$__cuda_sm10x_tcgen05_guardrail_trap_phase_invalid_during_alloc
        .type           $__internal_1_$__cuda_sm10x_tcgen05_guardrail_trap_phase_invalid_during_alloc,@function
        .size           $__internal_1_$__cuda_sm10x_tcgen05_guardrail_trap_phase_invalid_during_alloc,($__internal_2_$__cuda_sm10x_tcgen05_guardrail_trap_unallocated_columns_being_dealloced - $__internal_1_$__cuda_sm10x_tcgen05_guardrail_trap_phase_invalid_during_alloc)
$__internal_1_$__cuda_sm10x_tcgen05_guardrail_trap_phase_invalid_during_alloc:
[----:B------:R-:W-:Y:S05]  /*a0d0*/  BPT.TRAP 0x1 ;  /* 0x000000040000795c */ /* 0x000fea0000300000 */
[----:B------:R-:W-:-:S04]  /*a0e0*/  MOV R5, 0x0 ;  /* 0x0000000000057802 */ /* 0x000fc80000000f00 */
[----:B------:R-:W-:Y:S05]  /*a0f0*/  RET.REL.NODEC R4 `(_ZN7cutlass13device_kernelINS_4gemm6kernel13GemmUniversalIN4cute5tupleIJiiiiEEENS1_10collective13CollectiveMmaINS1_35MainloopSm100TmaUmmaWarpSpecializedILi5ELi2ELi4ENS5_IJNS4_1CILi1EEENSA_ILi2EEESB_EEEEENS5_IJNSA_ILi128EEESF_NSA_ILi64EEEEEENS_10bfloat16_tENS5_IJlSB_lEEESI_SJ_NS4_8TiledMMAINS4_8MMA_AtomIJNS4_20SM100_MMA_F16BF16_SSISI_SI_fLi128ELi128ELNS4_4UMMA5MajorE0ELSO_0ELNSN_7ScaleInE0ELSP_0EEEEEENS4_6LayoutINS5_IJSB_SB_SB_EEENS5_IJNSA_ILi0EEESU_SU_EEEEENS5_IJNS4_10UnderscoreESX_SX_EEEEENS4_23SM90_TMA_LOAD_MULTICASTENS4_14ComposedLayoutINS4_7SwizzleILi3ELi4ELi3EEENS4_18smem_ptr_flag_bitsILi16EEENSS_INS5_IJNSA_ILi8EEESG_EEENS5_IJSG_SB_EEEEEEEvNS4_8identityENS4_13SM90_TMA_LOADES1A_vS1B_EENS_8epilogue10collective18CollectiveEpilogueINS1E_23Sm100TmaWarpSpecializedILi4ELi2ELi32ELb1ELb0EEEJSH_NS5_IJNSS_ISF_SB_EENSS_INSA_ILi32EEESB_EEEEESI_SJ_SI_SJ_NS1E_6fusion15FusionCallbacksIS1I_NS1N_17LinearCombinationISI_fSI_fLNS_15FloatRoundStyleE2EEESH_S1M_JEEENS4_5SM1004TMEM4LOAD26SM100_TMEM_LOAD_32dp32b32xES1C_NS11_INS12_ILi2ELi4ELi3EEES15_NSS_INS5_IJS16_S1K_EEENS5_IJS1K_SB_EEEEEEENS4_39AutoVectorizingCopyWithAssumedAlignmentILi128EEENS4_14SM90_TMA_STOREES21_S23_S23_EEEvvEEEEvNT_6ParamsE) ;  /* 0xffffff5c04c07950 */ /* 0x000fea0003c3ffff */
        .weak           $__internal_2_$__cuda_sm10x_tcgen05_guardrail_trap_unallocated_columns_being_dealloced
        .type           $__internal_2_$__cuda_sm10x_tcgen05_guardrail_trap_unallocated_columns_being_dealloced,@function
        .size           $__internal_2_$__cuda_sm10x_tcgen05_guardrail_trap_unallocated_columns_being_dealloced,(.L_x_186 - $__internal_2_$__cuda_sm10x_tcgen05_guardrail_trap_unallocated_columns_being_dealloced)
$__internal_2_$__cuda_sm10x_tcgen05_guardrail_trap_unallocated_columns_being_dealloced:
[----:B------:R-:W-:Y:S05]  /*a100*/  BPT.TRAP 0x1 ;  /* 0x000000040000795c */ /* 0x000fea0000300000 */
[----:B------:R-:W-:-:S04]  /*a110*/  HFMA2 R3, -RZ, RZ, 0, 0 ;  /* 0x00000000ff037431 */ /* 0x000fc800000001ff */
[----:B------:R-:W-:Y:S05]  /*a120*/  RET.REL.NODEC R2 `(_ZN7cutlass13device_kernelINS_4gemm6kernel13GemmUniversalIN4cute5tupleIJiiiiEEENS1_10collective13CollectiveMmaINS1_35MainloopSm100TmaUmmaWarpSpecializedILi5ELi2ELi4ENS5_IJNS4_1CILi1EEENSA_ILi2EEESB_EEEEENS5_IJNSA_ILi128EEESF_NSA_ILi64EEEEEENS_10bfloat16_tENS5_IJlSB_lEEESI_SJ_NS4_8TiledMMAINS4_8MMA_AtomIJNS4_20SM100_MMA_F16BF16_SSISI_SI_fLi128ELi128ELNS4_4UMMA5MajorE0ELSO_0ELNSN_7ScaleInE0ELSP_0EEEEEENS4_6LayoutINS5_IJSB_SB_SB_EEENS5_IJNSA_ILi0EEESU_SU_EEEEENS5_IJNS4_10UnderscoreESX_SX_EEEEENS4_23SM90_TMA_LOAD_MULTICASTENS4_14ComposedLayoutINS4_7SwizzleILi3ELi4ELi3EEENS4_18smem_ptr_flag_bitsILi16EEENSS_INS5_IJNSA_ILi8EEESG_EEENS5_IJSG_SB_EEEEEEEvNS4_8identityENS4_13SM90_TMA_LOADES1A_vS1B_EENS_8epilogue10collective18CollectiveEpilogueINS1E_23Sm100TmaWarpSpecializedILi4ELi2ELi32ELb1ELb0EEEJSH_NS5_IJNSS_ISF_SB_EENSS_INSA_ILi32EEESB_EEEEESI_SJ_SI_SJ_NS1E_6fusion15FusionCallbacksIS1I_NS1N_17LinearCombinationISI_fSI_fLNS_15FloatRoundStyleE2EEESH_S1M_JEEENS4_5SM1004TMEM4LOAD26SM100_TMEM_LOAD_32dp32b32xES1C_NS11_INS12_ILi2ELi4ELi3EEES15_NSS_INS5_IJS16_S1K_EEENS5_IJS1K_SB_EEEEEEENS4_39AutoVectorizingCopyWithAssumedAlignmentILi128EEENS4_14SM90_TMA_STOREES21_S23_S23_EEEvvEEEEvNT_6ParamsE) ;  /* 0xffffff5c02b47950 */ /* 0x000fea0003c3ffff */
.L_x_185:
[----:B------:R-:W-:-:S00]  /*a130*/  BRA `(.L_x_185) ;  /* 0xfffffffc00fc7947 */ /* 0x000fc0000383ffff */
[----:B------:R-:W-:-:S00]  /*a140*/  NOP ;  /* 0x0000000000007918 */ /* 0x000fc00000000000 */
        /* <DEDUP_REMOVED lines=11> */
.L_x_186:


//--------------------- .nv.global.init           --------------------------
	.section	.nv.global.init,"aw",@progbits
.nv.global.init:
	.type		$str$27,@object
	.size		$str$27,($str$28 - $str$27)
$str$27:
        /*0000*/ 	.byte	0x28, 0x61, 0x64, 0x64, 0x72, 0x65, 0x73, 0x73, 0x20, 0x26, 0x20, 0x6d, 0x61, 0x73, 0x6b, 0x29
        /*0010*/ 	.byte	0x20, 0x3d, 0x3d, 0x20, 0x30, 0x00
	.type		$str$28,@object
	.size		$str$28,($str$26 - $str$28)
$str$28:
        /*0016*/ 	.byte	0x2f, 0x74, 0x6d, 0x70, 0x2f, 0x63, 0x75, 0x74, 0x6c, 0x61, 0x73, 0x73, 0x5f, 0x73, 0x77, 0x65
        /*0026*/ 	.byte	0x65, 0x70, 0x5f, 0x73, 0x72, 0x63, 0x2f, 0x69, 0x6e, 0x63, 0x6c, 0x75, 0x64, 0x65, 0x2f, 0x63
        /*0036*/ 	.byte	0x75, 0x74, 0x65, 0x2f, 0x70, 0x6f, 0x69, 0x6e, 0x74, 0x65, 0x72, 0x5f, 0x66, 0x6c, 0x61, 0x67
        /*0046*/ 	.byte	0x67, 0x65, 0x64, 0x2e, 0x68, 0x70, 0x70, 0x00
	.type		$str$26,@object
	.size		$str$26,($str$25 - $str$26)
$str$26:
        /*004e*/ 	.byte	0x2f, 0x74, 0x6d, 0x70, 0x2f, 0x63, 0x75, 0x74, 0x6c, 0x61, 0x73, 0x73, 0x5f, 0x73, 0x77, 0x65
        /*005e*/ 	.byte	0x65, 0x70, 0x5f, 0x73, 0x72, 0x63, 0x2f, 0x69, 0x6e, 0x63, 0x6c, 0x75, 0x64, 0x65, 0x2f, 0x63
        /*006e*/ 	.byte	0x75, 0x74, 0x65, 0x2f, 0x61, 0x74, 0x6f, 0x6d, 0x2f, 0x63, 0x6f, 0x70, 0x79, 0x5f, 0x74, 0x72
        /*007e*/ 	.byte	0x61, 0x69, 0x74, 0x73, 0x5f, 0x73, 0x6d, 0x31, 0x30, 0x30, 0x2e, 0x68, 0x70, 0x70, 0x00
	.type		$str$25,@object
	.size		$str$25,(__unnamed_1 - $str$25)
$str$25:
        /*008d*/ 	.byte	0x28, 0x28, 0x75, 0x69, 0x6e, 0x74, 0x33, 0x32, 0x5f, 0x74, 0x28, 0x74, 0x68, 0x72, 0x65, 0x61
        /*009d*/ 	.byte	0x64, 0x49, 0x64, 0x78, 0x2e, 0x78, 0x29, 0x20, 0x2f, 0x20, 0x33, 0x32, 0x29, 0x20, 0x25, 0x20
        /*00ad*/ 	.byte	0x34, 0x29, 0x20, 0x3d, 0x3d, 0x20, 0x28, 0x28, 0x28, 0x74, 0x6d, 0x65, 0x6d, 0x5f, 0x61, 0x64
        /*00bd*/ 	.byte	0x64, 0x72, 0x20, 0x3e, 0x3e, 0x20, 0x31, 0x36, 0x29, 0x20, 0x2f, 0x20, 0x33, 0x32, 0x29, 0x20
        /*00cd*/ 	.byte	0x25, 0x20, 0x34, 0x29, 0x00
	.type		__unnamed_1,@object
	.size		__unnamed_1,(__unnamed_2 - __unnamed_1)
__unnamed_1:
        /*00d2*/ 	.byte	0x61, 0x75, 0x74, 0x6f, 0x20, 0x63, 0x75, 0x74, 0x65, 0x3a, 0x3a, 0x61, 0x73, 0x5f, 0x70, 0x6f
        /* <DEDUP_REMOVED lines=24> */
        /*0262*/ 	.byte	0x34, 0x30, 0x39, 0x36, 0x3e, 0x3e, 0x3e, 0x3e, 0x5d, 0x00
	.type		__unnamed_2,@object
	.size		__unnamed_2,(.L_2 - __unnamed_2)
__unnamed_2:
        /* <DEDUP_REMOVED lines=42> */
        /*050c*/ 	.byte	0x3e, 0x3e, 0x5d, 0x00
.L_2:


//--------------------- .nv.shared._ZN7cutlass13device_kernelINS_4gemm6kernel13GemmUniversalIN4cute5tupleIJiiiiEEENS1_10collective13CollectiveMmaINS1_35MainloopSm100TmaUmmaWarpSpecializedILi5ELi2ELi4ENS5_IJNS4_1CILi1EEENSA_ILi2EEESB_EEEEENS5_IJNSA_ILi128EEESF_NSA_ILi64EEEEEENS_10bfloat16_tENS5_IJlSB_lEEESI_SJ_NS4_8TiledMMAINS4_8MMA_AtomIJNS4_20SM100_MMA_F16BF16_SSISI_SI_fLi128ELi128ELNS4_4UMMA5MajorE0ELSO_0ELNSN_7ScaleInE0ELSP_0EEEEEENS4_6LayoutINS5_IJSB_SB_SB_EEENS5_IJNSA_ILi0EEESU_SU_EEEEENS5_IJNS4_10UnderscoreESX_SX_EEEEENS4_23SM90_TMA_LOAD_MULTICASTENS4_14ComposedLayoutINS4_7SwizzleILi3ELi4ELi3EEENS4_18smem_ptr_flag_bitsILi16EEENSS_INS5_IJNSA_ILi8EEESG_EEENS5_IJSG_SB_EEEEEEEvNS4_8identityENS4_13SM90_TMA_LOADES1A_vS1B_EENS_8epilogue10collective18CollectiveEpilogueINS1E_23Sm100TmaWarpSpecializedILi4ELi2ELi32ELb1ELb0EEEJSH_NS5_IJNSS_ISF_SB_EENSS_INSA_ILi32EEESB_EEEEESI_SJ_SI_SJ_NS1E_6fusion15FusionCallbacksIS1I_NS1N_17LinearCombinationISI_fSI_fLNS_15FloatRoundStyleE2EEESH_S1M_JEEENS4_5SM1004TMEM4LOAD26SM100_TMEM_LOAD_32dp32b32xES1C_NS11_INS12_ILi2ELi4ELi3EEES15_NSS_INS5_IJS16_S1K_EEENS5_IJS1K_SB_EEEEEEENS4_39AutoVectorizingCopyWithAssumedAlignmentILi128EEENS4_14SM90_TMA_STOREES21_S23_S23_EEEvvEEEEvNT_6ParamsE --------------------------
	.section	.nv.shared._ZN7cutlass13device_kernelINS_4gemm6kernel13GemmUniversalIN4cute5tupleIJiiiiEEENS1_10collective13CollectiveMmaINS1_35MainloopSm100TmaUmmaWarpSpecializedILi5ELi2ELi4ENS5_IJNS4_1CILi1EEENSA_ILi2EEESB_EEEEENS5_IJNSA_ILi128EEESF_NSA_ILi64EEEEEENS_10bfloat16_tENS5_IJlSB_lEEESI_SJ_NS4_8TiledMMAINS4_8MMA_AtomIJNS4_20SM100_MMA_F16BF16_SSISI_SI_fLi128ELi128ELNS4_4UMMA5MajorE0ELSO_0ELNSN_7ScaleInE0ELSP_0EEEEEENS4_6LayoutINS5_IJSB_SB_SB_EEENS5_IJNSA_ILi0EEESU_SU_EEEEENS5_IJNS4_10UnderscoreESX_SX_EEEEENS4_23SM90_TMA_LOAD_MULTICASTENS4_14ComposedLayoutINS4_7SwizzleILi3ELi4ELi3EEENS4_18smem_ptr_flag_bitsILi16EEENSS_INS5_IJNSA_ILi8EEESG_EEENS5_IJSG_SB_EEEEEEEvNS4_8identityENS4_13SM90_TMA_LOADES1A_vS1B_EENS_8epilogue10collective18CollectiveEpilogueINS1E_23Sm100TmaWarpSpecializedILi4ELi2ELi32ELb1ELb0EEEJSH_NS5_IJNSS_ISF_SB_EENSS_INSA_ILi32EEESB_EEEEESI_SJ_SI_SJ_NS1E_6fusion15FusionCallbacksIS1I_NS1N_17LinearCombinationISI_fSI_fLNS_15FloatRoundStyleE2EEESH_S1M_JEEENS4_5SM1004TMEM4LOAD26SM100_TMEM_LOAD_32dp32b32xES1C_NS11_INS12_ILi2ELi4ELi3EEES15_NSS_INS5_IJS16_S1K_EEENS5_IJS1K_SB_EEEEEEENS4_39AutoVectorizingCopyWithAssumedAlignmentILi128EEENS4_14SM90_TMA_STOREES21_S23_S23_EEEvvEEEEvNT_6ParamsE,"aw",@nobits
	.sectionflags	@""
	.align	16
	.zero		1024


//--------------------- .nv.shared.reserved.0     --------------------------
	.section	.nv.shared.reserved.0,"aw",@nobits
	.weak		__nv_reservedSMEM_offset_0_alias
	.size		__nv_reservedSMEM_offset_0_alias, 0, 64
	.other		__nv_reservedSMEM_offset_0_alias,@"STO_CUDA_RESERVED_SHARED STV_DEFAULT"
__nv_reservedSMEM_offset_0_alias:
	.zero		0
.nv.shared.reserved.0:
	.zero		64
	.weak		__nv_reservedSMEM_tcgen05_partition
	.type		__nv_reservedSMEM_tcgen05_partition,@object
	.size		__nv_reservedSMEM_tcgen05_partition,(.L_0 - __nv_reservedSMEM_tcgen05_partition)
__nv_reservedSMEM_tcgen05_partition:
	.zero		32
.L_0:


//--------------------- .nv.global                --------------------------
	.section	.nv.global,"aw",@nobits
.nv.global:
	.type		_ZN39_INTERNAL_ead9d7a1_4_k_cu_57b6e467_75574cute1_E,@object
	.size		_ZN39_INTERNAL_ead9d7a1_4_k_cu_57b6e467_75574cute1_E,(_ZN39_INTERNAL_ead9d7a1_4_k_cu_57b6e467_75574cuda3std3__45__cpo6cbeginE - _ZN39_INTERNAL_ead9d7a1_4_k_cu_57b6e467_75574cute1_E)
_ZN39_INTERNAL_ead9d7a1_4_k_cu_57b6e467_75574cute1_E:
	.zero		1
	.type		_ZN39_INTERNAL_ead9d7a1_4_k_cu_57b6e467_75574cuda3std3__45__cpo6cbeginE,@object
	.size		_ZN39_INTERNAL_ead9d7a1_4_k_cu_57b6e467_75574cuda3std3__45__cpo6cbeginE,(_ZN39_INTERNAL_ead9d7a1_4_k_cu_57b6e467_75574cuda3std3__48in_placeE - _ZN39_INTERNAL_ead9d7a1_4_k_cu_57b6e467_75574cuda3std3__45__cpo6cbeginE)
_ZN39_INTERNAL_ead9d7a1_4_k_cu_57b6e467_75574cuda3std3__45__cpo6cbeginE:
	.zero		1
	.type		_ZN39_INTERNAL_ead9d7a1_4_k_cu_57b6e467_75574cuda3std3__48in_placeE,@object
	.size		_ZN39_INTERNAL_ead9d7a1_4_k_cu_57b6e467_75574cuda3std3__48in_placeE,(_ZN39_INTERNAL_ead9d7a1_4_k_cu_57b6e467_75574cuda3std6ranges3__45__cpo9iter_moveE - _ZN39_INTERNAL_ead9d7a1_4_k_cu_57b6e467_75574cuda3std3__48in_placeE)
_ZN39_INTERNAL_ead9d7a1_4_k_cu_57b6e467_75574cuda3std3__48in_placeE:
	.zero		1
	.type		_ZN39_INTERNAL_ead9d7a1_4_k_cu_57b6e467_75574cuda3std6ranges3__45__cpo9iter_moveE,@object
	.size		_ZN39_INTERNAL_ead9d7a1_4_k_cu_57b6e467_75574cuda3std6ranges3__45__cpo9iter_moveE,(_ZN39_INTERNAL_ead9d7a1_4_k_cu_57b6e467_75574cuda3std3__45__cpo5beginE - _ZN39_INTERNAL_ead9d7a1_4_k_cu_57b6e467_75574cuda3std6ranges3__45__cpo9iter_moveE)
_ZN39_INTERNAL_ead9d7a1_4_k_cu_57b6e467_75574cuda3std6ranges3__45__cpo9iter_moveE:
	.zero		1
	.type		_ZN39_INTERNAL_ead9d7a1_4_k_cu_57b6e467_75574cuda3std3__45__cpo5beginE,@object
	.size		_ZN39_INTERNAL_ead9d7a1_4_k_cu_57b6e467_75574cuda3std3__45__cpo5beginE,(_ZN39_INTERNAL_ead9d7a1_4_k_cu_57b6e467_75574cuda3std3__441_GLOBAL__N__ead9d7a1_4_k_cu_57b6e467_75576ignoreE - _ZN39_INTERNAL_ead9d7a1_4_k_cu_57b6e467_75574cuda3std3__45__cpo5beginE)
_ZN39_INTERNAL_ead9d7a1_4_k_cu_57b6e467_75574cuda3std3__45__cpo5beginE:
	.zero		1
	.type		_ZN39_INTERNAL_ead9d7a1_4_k_cu_57b6e467_75574cuda3std3__441_GLOBAL__N__ead9d7a1_4_k_cu_57b6e467_75576ignoreE,@object
	.size		_ZN39_INTERNAL_ead9d7a1_4_k_cu_57b6e467_75574cuda3std3__441_GLOBAL__N__ead9d7a1_4_k_cu_57b6e467_75576ignoreE,(_ZN39_INTERNAL_ead9d7a1_4_k_cu_57b6e467_75574cute7productE - _ZN39_INTERNAL_ead9d7a1_4_k_cu_57b6e467_75574cuda3std3__441_GLOBAL__N__ead9d7a1_4_k_cu_57b6e467_75576ignoreE)
_ZN39_INTERNAL_ead9d7a1_4_k_cu_57b6e467_75574cuda3std3__441_GLOBAL__N__ead9d7a1_4_k_cu_57b6e467_75576ignoreE:
	.zero		1
	.type		_ZN39_INTERNAL_ead9d7a1_4_k_cu_57b6e467_75574cute7productE,@object
	.size		_ZN39_INTERNAL_ead9d7a1_4_k_cu_57b6e467_75574cute7productE,(_ZN39_INTERNAL_ead9d7a1_4_k_cu_57b6e467_75574cuda3std3__45__cpo3endE - _ZN39_INTERNAL_ead9d7a1_4_k_cu_57b6e467_75574cute7productE)
_ZN39_INTERNAL_ead9d7a1_4_k_cu_57b6e467_75574cute7productE:
	.zero		1
	.type		_ZN39_INTERNAL_ead9d7a1_4_k_cu_57b6e467_75574cuda3std3__45__cpo3endE,@object
	.size		_ZN39_INTERNAL_ead9d7a1_4_k_cu_57b6e467_75574cuda3std3__45__cpo3endE,(_ZN39_INTERNAL_ead9d7a1_4_k_cu_57b6e467_75574cuda3std3__419piecewise_constructE - _ZN39_INTERNAL_ead9d7a1_4_k_cu_57b6e467_75574cuda3std3__45__cpo3endE)
_ZN39_INTERNAL_ead9d7a1_4_k_cu_57b6e467_75574cuda3std3__45__cpo3endE:
	.zero		1
	.type		_ZN39_INTERNAL_ead9d7a1_4_k_cu_57b6e467_75574cuda3std3__419piecewise_constructE,@object
	.size		_ZN39_INTERNAL_ead9d7a1_4_k_cu_57b6e467_75574cuda3std3__419piecewise_constructE,(_ZN39_INTERNAL_ead9d7a1_4_k_cu_57b6e467_75574cuda3std3__45__cpo4cendE - _ZN39_INTERNAL_ead9d7a1_4_k_cu_57b6e467_75574cuda3std3__419piecewise_constructE)
_ZN39_INTERNAL_ead9d7a1_4_k_cu_57b6e467_75574cuda3std3__419piecewise_constructE:
	.zero		1
	.type		_ZN39_INTERNAL_ead9d7a1_4_k_cu_57b6e467_75574cuda3std3__45__cpo4cendE,@object
	.size		_ZN39_INTERNAL_ead9d7a1_4_k_cu_57b6e467_75574cuda3std3__45__cpo4cendE,(_ZN39_INTERNAL_ead9d7a1_4_k_cu_57b6e467_75574cuda3std6ranges3__45__cpo4swapE - _ZN39_INTERNAL_ead9d7a1_4_k_cu_57b6e467_75574cuda3std3__45__cpo4cendE)
_ZN39_INTERNAL_ead9d7a1_4_k_cu_57b6e467_75574cuda3std3__45__cpo4cendE:
	.zero		1
	.type		_ZN39_INTERNAL_ead9d7a1_4_k_cu_57b6e467_75574cuda3std6ranges3__45__cpo4swapE,@object
	.size		_ZN39_INTERNAL_ead9d7a1_4_k_cu_57b6e467_75574cuda3std6ranges3__45__cpo4swapE,(.L_10 - _ZN39_INTERNAL_ead9d7a1_4_k_cu_57b6e467_75574cuda3std6ranges3__45__cpo4swapE)
_ZN39_INTERNAL_ead9d7a1_4_k_cu_57b6e467_75574cuda3std6ranges3__45__cpo4swapE:
	.zero		1
.L_10:


//--------------------- .nv.constant0._ZN7cutlass13device_kernelINS_4gemm6kernel13GemmUniversalIN4cute5tupleIJiiiiEEENS1_10collective13CollectiveMmaINS1_35MainloopSm100TmaUmmaWarpSpecializedILi5ELi2ELi4ENS5_IJNS4_1CILi1EEENSA_ILi2EEESB_EEEEENS5_IJNSA_ILi128EEESF_NSA_ILi64EEEEEENS_10bfloat16_tENS5_IJlSB_lEEESI_SJ_NS4_8TiledMMAINS4_8MMA_AtomIJNS4_20SM100_MMA_F16BF16_SSISI_SI_fLi128ELi128ELNS4_4UMMA5MajorE0ELSO_0ELNSN_7ScaleInE0ELSP_0EEEEEENS4_6LayoutINS5_IJSB_SB_SB_EEENS5_IJNSA_ILi0EEESU_SU_EEEEENS5_IJNS4_10UnderscoreESX_SX_EEEEENS4_23SM90_TMA_LOAD_MULTICASTENS4_14ComposedLayoutINS4_7SwizzleILi3ELi4ELi3EEENS4_18smem_ptr_flag_bitsILi16EEENSS_INS5_IJNSA_ILi8EEESG_EEENS5_IJSG_SB_EEEEEEEvNS4_8identityENS4_13SM90_TMA_LOADES1A_vS1B_EENS_8epilogue10collective18CollectiveEpilogueINS1E_23Sm100TmaWarpSpecializedILi4ELi2ELi32ELb1ELb0EEEJSH_NS5_IJNSS_ISF_SB_EENSS_INSA_ILi32EEESB_EEEEESI_SJ_SI_SJ_NS1E_6fusion15FusionCallbacksIS1I_NS1N_17LinearCombinationISI_fSI_fLNS_15FloatRoundStyleE2EEESH_S1M_JEEENS4_5SM1004TMEM4LOAD26SM100_TMEM_LOAD_32dp32b32xES1C_NS11_INS12_ILi2ELi4ELi3EEES15_NSS_INS5_IJS16_S1K_EEENS5_IJS1K_SB_EEEEEEENS4_39AutoVectorizingCopyWithAssumedAlignmentILi128EEENS4_14SM90_TMA_STOREES21_S23_S23_EEEvvEEEEvNT_6ParamsE --------------------------
	.section	.nv.constant0._ZN7cutlass13device_kernelINS_4gemm6kernel13GemmUniversalIN4cute5tupleIJiiiiEEENS1_10collective13CollectiveMmaINS1_35MainloopSm100TmaUmmaWarpSpecializedILi5ELi2ELi4ENS5_IJNS4_1CILi1EEENSA_ILi2EEESB_EEEEENS5_IJNSA_ILi128EEESF_NSA_ILi64EEEEEENS_10bfloat16_tENS5_IJlSB_lEEESI_SJ_NS4_8TiledMMAINS4_8MMA_AtomIJNS4_20SM100_MMA_F16BF16_SSISI_SI_fLi128ELi128ELNS4_4UMMA5MajorE0ELSO_0ELNSN_7ScaleInE0ELSP_0EEEEEENS4_6LayoutINS5_IJSB_SB_SB_EEENS5_IJNSA_ILi0EEESU_SU_EEEEENS5_IJNS4_10UnderscoreESX_SX_EEEEENS4_23SM90_TMA_LOAD_MULTICASTENS4_14ComposedLayoutINS4_7SwizzleILi3ELi4ELi3EEENS4_18smem_ptr_flag_bitsILi16EEENSS_INS5_IJNSA_ILi8EEESG_EEENS5_IJSG_SB_EEEEEEEvNS4_8identityENS4_13SM90_TMA_LOADES1A_vS1B_EENS_8epilogue10collective18CollectiveEpilogueINS1E_23Sm100TmaWarpSpecializedILi4ELi2ELi32ELb1ELb0EEEJSH_NS5_IJNSS_ISF_SB_EENSS_INSA_ILi32EEESB_EEEEESI_SJ_SI_SJ_NS1E_6fusion15FusionCallbacksIS1I_NS1N_17LinearCombinationISI_fSI_fLNS_15FloatRoundStyleE2EEESH_S1M_JEEENS4_5SM1004TMEM4LOAD26SM100_TMEM_LOAD_32dp32b32xES1C_NS11_INS12_ILi2ELi4ELi3EEES15_NSS_INS5_IJS16_S1K_EEENS5_IJS1K_SB_EEEEEEENS4_39AutoVectorizingCopyWithAssumedAlignmentILi128EEENS4_14SM90_TMA_STOREES21_S23_S23_EEEvvEEEEvNT_6ParamsE,"a",@progbits
	.sectionflags	@""
	.align	4
.nv.constant0._ZN7cutlass13device_kernelINS_4gemm6kernel13GemmUniversalIN4cute5tupleIJiiiiEEENS1_10collective13CollectiveMmaINS1_35MainloopSm100TmaUmmaWarpSpecializedILi5ELi2ELi4ENS5_IJNS4_1CILi1EEENSA_ILi2EEESB_EEEEENS5_IJNSA_ILi128EEESF_NSA_ILi64EEEEEENS_10bfloat16_tENS5_IJlSB_lEEESI_SJ_NS4_8TiledMMAINS4_8MMA_AtomIJNS4_20SM100_MMA_F16BF16_SSISI_SI_fLi128ELi128ELNS4_4UMMA5MajorE0ELSO_0ELNSN_7ScaleInE0ELSP_0EEEEEENS4_6LayoutINS5_IJSB_SB_SB_EEENS5_IJNSA_ILi0EEESU_SU_EEEEENS5_IJNS4_10UnderscoreESX_SX_EEEEENS4_23SM90_TMA_LOAD_MULTICASTENS4_14ComposedLayoutINS4_7SwizzleILi3ELi4ELi3EEENS4_18smem_ptr_flag_bitsILi16EEENSS_INS5_IJNSA_ILi8EEESG_EEENS5_IJSG_SB_EEEEEEEvNS4_8identityENS4_13SM90_TMA_LOADES1A_vS1B_EENS_8epilogue10collective18CollectiveEpilogueINS1E_23Sm100TmaWarpSpecializedILi4ELi2ELi32ELb1ELb0EEEJSH_NS5_IJNSS_ISF_SB_EENSS_INSA_ILi32EEESB_EEEEESI_SJ_SI_SJ_NS1E_6fusion15FusionCallbacksIS1I_NS1N_17LinearCombinationISI_fSI_fLNS_15FloatRoundStyleE2EEESH_S1M_JEEENS4_5SM1004TMEM4LOAD26SM100_TMEM_LOAD_32dp32b32xES1C_NS11_INS12_ILi2ELi4ELi3EEES15_NSS_INS5_IJS16_S1K_EEENS5_IJS1K_SB_EEEEEEENS4_39AutoVectorizingCopyWithAssumedAlignmentILi128EEENS4_14SM90_TMA_STOREES21_S23_S23_EEEvvEEEEvNT_6ParamsE:
	.zero		2944


//--------------------- SYMBOLS --------------------------

	.type		.nv.reservedSmem.offset0,@object
	.size		.nv.reservedSmem.offset0,0x4
	.type		.nv.reservedSmem.cap,@object
	.size		.nv.reservedSmem.cap,0x4
	.type		__assertfail,@function
